// auto-generated by cutlass_sweep.gemm — config: {"arch": "sm_90", "cluster_m": 1, "cluster_n": 2, "dtype": "bf16", "stages": 3, "tile_k": 32, "tile_m": 64, "tile_n": 128}
#include "cutlass/cutlass.h"
#include "cutlass/gemm/collective/collective_builder.hpp"
#include "cutlass/gemm/device/gemm_universal_adapter.h"
#include "cutlass/gemm/kernel/gemm_universal.hpp"
#include "cutlass/epilogue/collective/collective_builder.hpp"

using ElemA = cutlass::bfloat16_t;
using ElemB = cutlass::bfloat16_t;
using ElemCD = cutlass::bfloat16_t;
using Acc  = float;
using TileShape    = cute::Shape<cute::_64, cute::_128, cute::_32>;
using ClusterShape = cute::Shape<cute::_1, cute::_2, cute::_1>;

using CollectiveEpilogue = typename cutlass::epilogue::collective::CollectiveBuilder<
    cutlass::arch::Sm90, cutlass::arch::OpClassTensorOp,
    TileShape, ClusterShape,
    cutlass::epilogue::collective::EpilogueTileAuto,
    Acc, Acc,
    ElemCD, cutlass::layout::RowMajor, 128 / cutlass::sizeof_bits<ElemCD>::value,
    ElemCD, cutlass::layout::RowMajor, 128 / cutlass::sizeof_bits<ElemCD>::value,
    cutlass::epilogue::collective::EpilogueScheduleAuto
  >::CollectiveOp;

using CollectiveMainloop = typename cutlass::gemm::collective::CollectiveBuilder<
    cutlass::arch::Sm90, cutlass::arch::OpClassTensorOp,
    ElemA, cutlass::layout::RowMajor, 128 / cutlass::sizeof_bits<ElemA>::value,
    ElemB, cutlass::layout::ColumnMajor, 128 / cutlass::sizeof_bits<ElemB>::value,
    Acc,
    TileShape, ClusterShape,
    cutlass::gemm::collective::StageCount<3>,
    cutlass::gemm::collective::KernelScheduleAuto
  >::CollectiveOp;

using GemmKernel = cutlass::gemm::kernel::GemmUniversal<
    cute::Shape<int,int,int,int>,
    CollectiveMainloop,
    CollectiveEpilogue
>;
using Gemm = cutlass::gemm::device::GemmUniversalAdapter<GemmKernel>;

// Force the device kernel symbol into the cubin without needing a host main.
auto* _anchor = &cutlass::device_kernel<GemmKernel>;


// ===== COMPILED SASS (sm_90a) =====

	.target	sm_90a

	.elftype	@"ET_EXEC"


//--------------------- .note.nv.tkinfo           --------------------------
	.section	.note.nv.tkinfo,"",@"SHT_NOTE"
	.sectionflags	@"SHF_NOTE_NV_TKINFO"
	.tkinfo
        /*0018*/ 	.word	0x00000002
        /*0030*/ 	.string	""
        /*0030*/ 	.string	"ptxas"
        /*0030*/ 	.string	"Cuda compilation tools, release 13.0, V13.0.88"
        /*0030*/ 	.string	"Build cuda_13.0.r13.0/compiler.36424714_0"
        /*0030*/ 	.string	"-arch sm_90a -m 64 "



//--------------------- .note.nv.cuinfo           --------------------------
	.section	.note.nv.cuinfo,"",@"SHT_NOTE"
	.sectionflags	@"SHF_NOTE_NV_CUINFO"
        /*0018*/ 	.short	0x0002
        /*001a*/ 	.short	0x005a
        /*001c*/ 	.short	0x0082
	.zero		2


//--------------------- .nv.info                  --------------------------
	.section	.nv.info,"",@"SHT_CUDA_INFO"
	.align	4


	//----- nvinfo : EIATTR_REGCOUNT
	.align		4
        /*0000*/ 	.byte	0x04, 0x2f
        /*0002*/ 	.short	(.L_15 - .L_14)
	.align		4
.L_14:
        /*0004*/ 	.word	index@(_ZN7cutlass13device_kernelINS_4gemm6kernel13GemmUniversalIN4cute5tupleIJiiiiEEENS1_10collective13CollectiveMmaINS1_34MainloopSm90TmaGmmaWarpSpecializedILi3ENS5_IJNS4_1CILi1EEENSA_ILi2EEESB_EEENS1_32KernelTmaWarpSpecializedPingpongEEENS5_IJNSA_ILi64EEENSA_ILi128EEENSA_ILi32EEEEEENS_10bfloat16_tENS5_IJlSB_lEEESK_SL_NS4_8TiledMMAINS4_8MMA_AtomIJNS4_4SM904GMMA28MMA_64x128x16_F32BF16BF16_SSILNSP_5MajorE0ELSR_0ELNSP_7ScaleInE1ELSS_1EEEEEENS4_6LayoutINS5_IJSB_SB_SB_EEENS5_IJNSA_ILi0EEESX_SX_EEEEENS5_IJNS4_10UnderscoreES10_S10_EEEEENS4_23SM90_TMA_LOAD_MULTICASTENS4_14ComposedLayoutINS4_7SwizzleILi2ELi4ELi3EEENS4_18smem_ptr_flag_bitsILi16EEENSV_INS5_IJNSA_ILi8EEESI_EEENS5_IJSI_SB_EEEEEEEvNS4_8identityENS4_13SM90_TMA_LOADES1D_vS1E_EENS_8epilogue10collective6detail29Sm90TmaWarpSpecializedAdapterINS1I_15DefaultEpilogueISK_SL_SL_NS1H_6thread17LinearCombinationISK_Li1EffLNS1M_9ScaleType4KindE0ELNS_15FloatRoundStyleE2ESK_EENS1_15EpilogueDefaultEEEEEvvEEEEvNT_6ParamsE)
        /*0008*/ 	.word	0x000000a8


	//----- nvinfo : EIATTR_FRAME_SIZE
	.align		4
.L_15:
        /*000c*/ 	.byte	0x04, 0x11
        /*000e*/ 	.short	(.L_17 - .L_16)
	.align		4
.L_16:
        /*0010*/ 	.word	index@(_ZN7cutlass13device_kernelINS_4gemm6kernel13GemmUniversalIN4cute5tupleIJiiiiEEENS1_10collective13CollectiveMmaINS1_34MainloopSm90TmaGmmaWarpSpecializedILi3ENS5_IJNS4_1CILi1EEENSA_ILi2EEESB_EEENS1_32KernelTmaWarpSpecializedPingpongEEENS5_IJNSA_ILi64EEENSA_ILi128EEENSA_ILi32EEEEEENS_10bfloat16_tENS5_IJlSB_lEEESK_SL_NS4_8TiledMMAINS4_8MMA_AtomIJNS4_4SM904GMMA28MMA_64x128x16_F32BF16BF16_SSILNSP_5MajorE0ELSR_0ELNSP_7ScaleInE1ELSS_1EEEEEENS4_6LayoutINS5_IJSB_SB_SB_EEENS5_IJNSA_ILi0EEESX_SX_EEEEENS5_IJNS4_10UnderscoreES10_S10_EEEEENS4_23SM90_TMA_LOAD_MULTICASTENS4_14ComposedLayoutINS4_7SwizzleILi2ELi4ELi3EEENS4_18smem_ptr_flag_bitsILi16EEENSV_INS5_IJNSA_ILi8EEESI_EEENS5_IJSI_SB_EEEEEEEvNS4_8identityENS4_13SM90_TMA_LOADES1D_vS1E_EENS_8epilogue10collective6detail29Sm90TmaWarpSpecializedAdapterINS1I_15DefaultEpilogueISK_SL_SL_NS1H_6thread17LinearCombinationISK_Li1EffLNS1M_9ScaleType4KindE0ELNS_15FloatRoundStyleE2ESK_EENS1_15EpilogueDefaultEEEEEvvEEEEvNT_6ParamsE)
        /*0014*/ 	.word	0x00000008


	//----- nvinfo : EIATTR_MIN_STACK_SIZE
	.align		4
.L_17:
        /*0018*/ 	.byte	0x04, 0x12
        /*001a*/ 	.short	(.L_19 - .L_18)
	.align		4
.L_18:
        /*001c*/ 	.word	index@(_ZN7cutlass13device_kernelINS_4gemm6kernel13GemmUniversalIN4cute5tupleIJiiiiEEENS1_10collective13CollectiveMmaINS1_34MainloopSm90TmaGmmaWarpSpecializedILi3ENS5_IJNS4_1CILi1EEENSA_ILi2EEESB_EEENS1_32KernelTmaWarpSpecializedPingpongEEENS5_IJNSA_ILi64EEENSA_ILi128EEENSA_ILi32EEEEEENS_10bfloat16_tENS5_IJlSB_lEEESK_SL_NS4_8TiledMMAINS4_8MMA_AtomIJNS4_4SM904GMMA28MMA_64x128x16_F32BF16BF16_SSILNSP_5MajorE0ELSR_0ELNSP_7ScaleInE1ELSS_1EEEEEENS4_6LayoutINS5_IJSB_SB_SB_EEENS5_IJNSA_ILi0EEESX_SX_EEEEENS5_IJNS4_10UnderscoreES10_S10_EEEEENS4_23SM90_TMA_LOAD_MULTICASTENS4_14ComposedLayoutINS4_7SwizzleILi2ELi4ELi3EEENS4_18smem_ptr_flag_bitsILi16EEENSV_INS5_IJNSA_ILi8EEESI_EEENS5_IJSI_SB_EEEEEEEvNS4_8identityENS4_13SM90_TMA_LOADES1D_vS1E_EENS_8epilogue10collective6detail29Sm90TmaWarpSpecializedAdapterINS1I_15DefaultEpilogueISK_SL_SL_NS1H_6thread17LinearCombinationISK_Li1EffLNS1M_9ScaleType4KindE0ELNS_15FloatRoundStyleE2ESK_EENS1_15EpilogueDefaultEEEEEvvEEEEvNT_6ParamsE)
        /*0020*/ 	.word	0x00000008
.L_19:


//--------------------- .nv.compat                --------------------------
	.section	.nv.compat,"",@"SHT_CUDA_COMPAT_INFO"
	.align	4
        /*0000*/ 	.byte	0x02, 0x09, 0x01, 0x00, 0x02, 0x02, 0x04, 0x00, 0x02, 0x05, 0x05, 0x00, 0x03, 0x07, 0x01, 0x01
        /*0010*/ 	.byte	0x02, 0x03, 0x01, 0x00, 0x02, 0x06, 0x01, 0x00, 0x04, 0x0b, 0x08, 0x00, 0x00, 0x00, 0x00, 0x00
        /*0020*/ 	.byte	0x00, 0x00, 0x00, 0x00


//--------------------- .nv.info._ZN7cutlass13device_kernelINS_4gemm6kernel13GemmUniversalIN4cute5tupleIJiiiiEEENS1_10collective13CollectiveMmaINS1_34MainloopSm90TmaGmmaWarpSpecializedILi3ENS5_IJNS4_1CILi1EEENSA_ILi2EEESB_EEENS1_32KernelTmaWarpSpecializedPingpongEEENS5_IJNSA_ILi64EEENSA_ILi128EEENSA_ILi32EEEEEENS_10bfloat16_tENS5_IJlSB_lEEESK_SL_NS4_8TiledMMAINS4_8MMA_AtomIJNS4_4SM904GMMA28MMA_64x128x16_F32BF16BF16_SSILNSP_5MajorE0ELSR_0ELNSP_7ScaleInE1ELSS_1EEEEEENS4_6LayoutINS5_IJSB_SB_SB_EEENS5_IJNSA_ILi0EEESX_SX_EEEEENS5_IJNS4_10UnderscoreES10_S10_EEEEENS4_23SM90_TMA_LOAD_MULTICASTENS4_14ComposedLayoutINS4_7SwizzleILi2ELi4ELi3EEENS4_18smem_ptr_flag_bitsILi16EEENSV_INS5_IJNSA_ILi8EEESI_EEENS5_IJSI_SB_EEEEEEEvNS4_8identityENS4_13SM90_TMA_LOADES1D_vS1E_EENS_8epilogue10collective6detail29Sm90TmaWarpSpecializedAdapterINS1I_15DefaultEpilogueISK_SL_SL_NS1H_6thread17LinearCombinationISK_Li1EffLNS1M_9ScaleType4KindE0ELNS_15FloatRoundStyleE2ESK_EENS1_15EpilogueDefaultEEEEEvvEEEEvNT_6ParamsE --------------------------
	.section	.nv.info._ZN7cutlass13device_kernelINS_4gemm6kernel13GemmUniversalIN4cute5tupleIJiiiiEEENS1_10collective13CollectiveMmaINS1_34MainloopSm90TmaGmmaWarpSpecializedILi3ENS5_IJNS4_1CILi1EEENSA_ILi2EEESB_EEENS1_32KernelTmaWarpSpecializedPingpongEEENS5_IJNSA_ILi64EEENSA_ILi128EEENSA_ILi32EEEEEENS_10bfloat16_tENS5_IJlSB_lEEESK_SL_NS4_8TiledMMAINS4_8MMA_AtomIJNS4_4SM904GMMA28MMA_64x128x16_F32BF16BF16_SSILNSP_5MajorE0ELSR_0ELNSP_7ScaleInE1ELSS_1EEEEEENS4_6LayoutINS5_IJSB_SB_SB_EEENS5_IJNSA_ILi0EEESX_SX_EEEEENS5_IJNS4_10UnderscoreES10_S10_EEEEENS4_23SM90_TMA_LOAD_MULTICASTENS4_14ComposedLayoutINS4_7SwizzleILi2ELi4ELi3EEENS4_18smem_ptr_flag_bitsILi16EEENSV_INS5_IJNSA_ILi8EEESI_EEENS5_IJSI_SB_EEEEEEEvNS4_8identityENS4_13SM90_TMA_LOADES1D_vS1E_EENS_8epilogue10collective6detail29Sm90TmaWarpSpecializedAdapterINS1I_15DefaultEpilogueISK_SL_SL_NS1H_6thread17LinearCombinationISK_Li1EffLNS1M_9ScaleType4KindE0ELNS_15FloatRoundStyleE2ESK_EENS1_15EpilogueDefaultEEEEEvvEEEEvNT_6ParamsE,"",@"SHT_CUDA_INFO"
	.sectionflags	@""
	.align	4


	//----- nvinfo : EIATTR_CUDA_API_VERSION
	.align		4
        /*0000*/ 	.byte	0x04, 0x37
        /*0002*/ 	.short	(.L_21 - .L_20)
.L_20:
        /*0004*/ 	.word	0x00000082


	//----- nvinfo : EIATTR_KPARAM_INFO
	.align		4
.L_21:
        /*0008*/ 	.byte	0x04, 0x17
        /*000a*/ 	.short	(.L_23 - .L_22)
.L_22:
        /*000c*/ 	.word	0x00000000
        /*0010*/ 	.short	0x0000
        /*0012*/ 	.short	0x0070
        /*0014*/ 	.byte	0x00, 0xf0, 0x01, 0x10


	//----- nvinfo : EIATTR_SPARSE_MMA_MASK
	.align		4
.L_23:
        /*0018*/ 	.byte	0x03, 0x50
        /*001a*/ 	.short	0x0000


	//----- nvinfo : EIATTR_MAXREG_COUNT
	.align		4
        /*001c*/ 	.byte	0x03, 0x1b
        /*001e*/ 	.short	0x00a8


	//----- nvinfo : EIATTR_NUM_BARRIERS
	.align		4
        /*0020*/ 	.byte	0x02, 0x4c
        /*0022*/ 	.byte	0x01
	.zero		1


	//----- nvinfo : EIATTR_EXTERNS
	.align		4
        /*0024*/ 	.byte	0x04, 0x0f
        /*0026*/ 	.short	(.L_25 - .L_24)


	//   ....[0]....
	.align		4
.L_24:
        /*0028*/ 	.word	index@(__assertfail)


	//----- nvinfo : EIATTR_ANNOTATIONS
	.align		4
.L_25:
        /*002c*/ 	.byte	0x04, 0x55
        /*002e*/ 	.short	(.L_27 - .L_26)


	//   ....[0]....
.L_26:
        /*0030*/ 	.word	0x00000001
        /*0034*/ 	.byte	0x20, 0x0d, 0x00, 0x00, 0x01, 0x00, 0x00, 0x00, 0xc0, 0x60, 0x00, 0x00, 0x01, 0x00, 0x00, 0x00
        /*0044*/ 	.byte	0x40, 0x6d, 0x00, 0x00


	//----- nvinfo : EIATTR_MERCURY_ISA_VERSION
	.align		4
.L_27:
        /*0048*/ 	.byte	0x03, 0x5f
        /*004a*/ 	.short	0x0101


	//----- nvinfo : EIATTR_INT_WARP_WIDE_INSTR_OFFSETS
	.align		4
        /*004c*/ 	.byte	0x04, 0x31
        /*004e*/ 	.short	(.L_29 - .L_28)


	//   ....[0]....
.L_28:
        /*0050*/ 	.word	0x00000470


	//   ....[1]....
        /*0054*/ 	.word	0x000004b0


	//   ....[2]....
        /*0058*/ 	.word	0x000005f0


	//   ....[3]....
        /*005c*/ 	.word	0x00000600


	//   ....[4]....
        /*0060*/ 	.word	0x00000620


	//   ....[5]....
        /*0064*/ 	.word	0x00000640


	//   ....[6]....
        /*0068*/ 	.word	0x000006f0


	//   ....[7]....
        /*006c*/ 	.word	0x00000740


	//   ....[8]....
        /*0070*/ 	.word	0x00001d90


	//----- nvinfo : EIATTR_COOP_GROUP_MASK_REGIDS
	.align		4
.L_29:
        /*0074*/ 	.byte	0x04, 0x29
        /*0076*/ 	.short	(.L_31 - .L_30)


	//   ....[0]....
.L_30:
        /*0078*/ 	.word	0xffffffff


	//   ....[1]....
        /*007c*/ 	.word	0xffffffff


	//   ....[2]....
        /*0080*/ 	.word	0xffffffff


	//   ....[3]....
        /*0084*/ 	.word	0xffffffff


	//   ....[4]....
        /*0088*/ 	.word	0xffffffff


	//   ....[5]....
        /*008c*/ 	.word	0xffffffff


	//   ....[6]....
        /*0090*/ 	.word	0xffffffff


	//----- nvinfo : EIATTR_COOP_GROUP_INSTR_OFFSETS
	.align		4
.L_31:
        /*0094*/ 	.byte	0x04, 0x28
        /*0096*/ 	.short	(.L_33 - .L_32)


	//   ....[0]....
.L_32:
        /*0098*/ 	.word	0x00000070


	//   ....[1]....
        /*009c*/ 	.word	0x00000080


	//   ....[2]....
        /*00a0*/ 	.word	0x00000140


	//   ....[3]....
        /*00a4*/ 	.word	0x000002b0


	//   ....[4]....
        /*00a8*/ 	.word	0x000002f0


	//   ....[5]....
        /*00ac*/ 	.word	0x00000790


	//   ....[6]....
        /*00b0*/ 	.word	0x000008c0


	//----- nvinfo : EIATTR_REG_RECONFIG
	.align		4
.L_33:
        /*00b4*/ 	.byte	0x01, 0x54
	.zero		2


	//----- nvinfo : EIATTR_SYSCALL_OFFSETS
	.align		4
        /*00b8*/ 	.byte	0x04, 0x46
        /*00ba*/ 	.short	(.L_35 - .L_34)


	//   ....[0]....
.L_34:
        /*00bc*/ 	.word	0x000017d0


	//----- nvinfo : EIATTR_MBARRIER_INSTR_OFFSETS
	.align		4
.L_35:
        /*00c0*/ 	.byte	0x04, 0x39
        /*00c2*/ 	.short	(.L_37 - .L_36)


	//   ....[0]....
.L_36:
        /*00c4*/ 	.word	0x00000240
        /*00c8*/ 	.word	0x000000ff
        /*00cc*/ 	.word	0x00000000
        /*00d0*/ 	.short	0x0100
        /*00d2*/ 	.byte	0x08
	.zero		1


	//   ....[1]....
        /*00d4*/ 	.word	0x00000250
        /*00d8*/ 	.word	0x000000ff
        /*00dc*/ 	.word	0x00000018
        /*00e0*/ 	.short	0x0100
        /*00e2*/ 	.byte	0x08
	.zero		1


	//   ....[2]....
        /*00e4*/ 	.word	0x00000260
        /*00e8*/ 	.word	0x000000ff
        /*00ec*/ 	.word	0x00000008
        /*00f0*/ 	.short	0x0100
        /*00f2*/ 	.byte	0x08
	.zero		1


	//   ....[3]....
        /*00f4*/ 	.word	0x00000270
        /*00f8*/ 	.word	0x000000ff
        /*00fc*/ 	.word	0x00000020
        /*0100*/ 	.short	0x0100
        /*0102*/ 	.byte	0x08
	.zero		1


	//   ....[4]....
        /*0104*/ 	.word	0x00000280
        /*0108*/ 	.word	0x000000ff
        /*010c*/ 	.word	0x00000010
        /*0110*/ 	.short	0x0100
        /*0112*/ 	.byte	0x08
	.zero		1


	//   ....[5]....
        /*0114*/ 	.word	0x00000290
        /*0118*/ 	.word	0x000000ff
        /*011c*/ 	.word	0x00000028
        /*0120*/ 	.short	0x0100
        /*0122*/ 	.byte	0x08
	.zero		1


	//   ....[6]....
        /*0124*/ 	.word	0x00000770
        /*0128*/ 	.word	0x000000ff
        /*012c*/ 	.word	0x00000060
        /*0130*/ 	.short	0x0100
        /*0132*/ 	.byte	0x08
	.zero		1


	//   ....[7]....
        /*0134*/ 	.word	0x00000810
        /*0138*/ 	.word	0x000000ff
        /*013c*/ 	.word	0x00000068
        /*0140*/ 	.short	0x0100
        /*0142*/ 	.byte	0x08
	.zero		1


	//   ....[8]....
        /*0144*/ 	.word	0x00000840
        /*0148*/ 	.word	0x000000ff
        /*014c*/ 	.word	0x00000040
        /*0150*/ 	.short	0x0100
        /*0152*/ 	.byte	0x09
	.zero		1


	//   ....[9]....
        /*0154*/ 	.word	0x00000850
        /*0158*/ 	.word	0x000000ff
        /*015c*/ 	.word	0x00000048
        /*0160*/ 	.short	0x0100
        /*0162*/ 	.byte	0x09
	.zero		1


	//   ....[10]....
        /*0164*/ 	.word	0x00000860
        /*0168*/ 	.word	0x000000ff
        /*016c*/ 	.word	0x00000050
        /*0170*/ 	.short	0x0100
        /*0172*/ 	.byte	0x09
	.zero		1


	//   ....[11]....
        /*0174*/ 	.word	0x00000870
        /*0178*/ 	.word	0x000000ff
        /*017c*/ 	.word	0x00000058
        /*0180*/ 	.short	0x0100
        /*0182*/ 	.byte	0x09
	.zero		1


	//   ....[12]....
        /*0184*/ 	.word	0x000016b0
        /*0188*/ 	.word	0x0000005e
        /*018c*/ 	.word	0x00000000
        /*0190*/ 	.short	0x010a
        /*0192*/ 	.byte	0x2a
	.zero		1


	//   ....[13]....
        /*0194*/ 	.word	0x00001850
        /*0198*/ 	.word	0x00000003
        /*019c*/ 	.word	0x00000000
        /*01a0*/ 	.short	0x010a
        /*01a2*/ 	.byte	0x3f
	.zero		1


	//   ....[14]....
        /*01a4*/ 	.word	0x00001890
        /*01a8*/ 	.word	0x00000003
        /*01ac*/ 	.word	0x00000000
        /*01b0*/ 	.short	0x010a
        /*01b2*/ 	.byte	0x3f
	.zero		1


	//   ....[15]....
        /*01b4*/ 	.word	0x00001a90
        /*01b8*/ 	.word	0x000000ff
        /*01bc*/ 	.word	0x00000000
        /*01c0*/ 	.short	0x010a
        /*01c2*/ 	.byte	0x04
	.zero		1


	//   ....[16]....
        /*01c4*/ 	.word	0x00001ad0
        /*01c8*/ 	.word	0x000000ff
        /*01cc*/ 	.word	0x00000000
        /*01d0*/ 	.short	0x010a
        /*01d2*/ 	.byte	0x04
	.zero		1


	//   ....[17]....
        /*01d4*/ 	.word	0x00001c30
        /*01d8*/ 	.word	0x00000005
        /*01dc*/ 	.word	0x00000000
        /*01e0*/ 	.short	0x0101
        /*01e2*/ 	.byte	0x3f
	.zero		1


	//   ....[18]....
        /*01e4*/ 	.word	0x00001d30
        /*01e8*/ 	.word	0x0000005f
        /*01ec*/ 	.word	0x00000000
        /*01f0*/ 	.short	0x0101
        /*01f2*/ 	.byte	0x2f
	.zero		1


	//   ....[19]....
        /*01f4*/ 	.word	0x00001e30
        /*01f8*/ 	.word	0x00000003
        /*01fc*/ 	.word	0x00000000
        /*0200*/ 	.short	0x0101
        /*0202*/ 	.byte	0x3f
	.zero		1


	//   ....[20]....
        /*0204*/ 	.word	0x00001ef0
        /*0208*/ 	.word	0x0000005e
        /*020c*/ 	.word	0x00000010
        /*0210*/ 	.short	0x010a
        /*0212*/ 	.byte	0x2a
	.zero		1


	//   ....[21]....
        /*0214*/ 	.word	0x000060e0
        /*0218*/ 	.word	0x00000061
        /*021c*/ 	.word	0x00000000
        /*0220*/ 	.short	0x0101
        /*0222*/ 	.byte	0x2f
	.zero		1


	//   ....[22]....
        /*0224*/ 	.word	0x00006a80
        /*0228*/ 	.word	0x0000000c
        /*022c*/ 	.word	0x00000018
        /*0230*/ 	.short	0x010a
        /*0232*/ 	.byte	0x3f
	.zero		1


	//   ....[23]....
        /*0234*/ 	.word	0x00006e50
        /*0238*/ 	.word	0x00000004
        /*023c*/ 	.word	0x00000068
        /*0240*/ 	.short	0x0101
        /*0242*/ 	.byte	0x3f
	.zero		1


	//   ....[24]....
        /*0244*/ 	.word	0x000075d0
        /*0248*/ 	.word	0x00000007
        /*024c*/ 	.word	0x00000000
        /*0250*/ 	.short	0x010a
        /*0252*/ 	.byte	0x3f
	.zero		1


	//   ....[25]....
        /*0254*/ 	.word	0x00007650
        /*0258*/ 	.word	0x00000009
        /*025c*/ 	.word	0x00000000
        /*0260*/ 	.short	0x010a
        /*0262*/ 	.byte	0x3f
	.zero		1


	//   ....[26]....
        /*0264*/ 	.word	0x000076e0
        /*0268*/ 	.word	0x00000003
        /*026c*/ 	.word	0x00000000
        /*0270*/ 	.short	0x010a
        /*0272*/ 	.byte	0x3f
	.zero		1


	//   ....[27]....
        /*0274*/ 	.word	0x00007740
        /*0278*/ 	.word	0x00000060
        /*027c*/ 	.word	0x00000000
        /*0280*/ 	.short	0x010a
        /*0282*/ 	.byte	0x3f
	.zero		1


	//   ....[28]....
        /*0284*/ 	.word	0x00007790
        /*0288*/ 	.word	0x00000003
        /*028c*/ 	.word	0x00000000
        /*0290*/ 	.short	0x010a
        /*0292*/ 	.byte	0x3f
	.zero		1


	//   ....[29]....
        /*0294*/ 	.word	0x000077f0
        /*0298*/ 	.word	0x00000005
        /*029c*/ 	.word	0x00000000
        /*02a0*/ 	.short	0x010a
        /*02a2*/ 	.byte	0x3f
	.zero		1


	//   ....[30]....
        /*02a4*/ 	.word	0x00007840
        /*02a8*/ 	.word	0x00000060
        /*02ac*/ 	.word	0x00000010
        /*02b0*/ 	.short	0x010a
        /*02b2*/ 	.byte	0x3f
	.zero		1


	//   ....[31]....
        /*02b4*/ 	.word	0x00007910
        /*02b8*/ 	.word	0x0000000c
        /*02bc*/ 	.word	0x00000018
        /*02c0*/ 	.short	0x010a
        /*02c2*/ 	.byte	0x3f
	.zero		1


	//   ....[32]....
        /*02c4*/ 	.word	0x000079e0
        /*02c8*/ 	.word	0x00000007
        /*02cc*/ 	.word	0x00000000
        /*02d0*/ 	.short	0x010a
        /*02d2*/ 	.byte	0x3f
	.zero		1


	//   ....[33]....
        /*02d4*/ 	.word	0x00007a30
        /*02d8*/ 	.word	0x00000009
        /*02dc*/ 	.word	0x00000000
        /*02e0*/ 	.short	0x010a
        /*02e2*/ 	.byte	0x3f
	.zero		1


	//----- nvinfo : EIATTR_NUM_MBARRIERS
	.align		4
.L_37:
        /*02e4*/ 	.byte	0x03, 0x38
        /*02e6*/ 	.short	0x000c


	//----- nvinfo : EIATTR_EXIT_INSTR_OFFSETS
	.align		4
        /*02e8*/ 	.byte	0x04, 0x1c
        /*02ea*/ 	.short	(.L_39 - .L_38)


	//   ....[0]....
.L_38:
        /*02ec*/ 	.word	0x00001360


	//   ....[1]....
        /*02f0*/ 	.word	0x000013c0


	//   ....[2]....
        /*02f4*/ 	.word	0x00006770


	//   ....[3]....
        /*02f8*/ 	.word	0x000067a0


	//   ....[4]....
        /*02fc*/ 	.word	0x00007730


	//----- nvinfo : EIATTR_MAX_THREADS
	.align		4
.L_39:
        /*0300*/ 	.byte	0x04, 0x05
        /*0302*/ 	.short	(.L_41 - .L_40)
.L_40:
        /*0304*/ 	.word	0x00000180
        /*0308*/ 	.word	0x00000001
        /*030c*/ 	.word	0x00000001


	//----- nvinfo : EIATTR_CRS_STACK_SIZE
	.align		4
.L_41:
        /*0310*/ 	.byte	0x04, 0x1e
        /*0312*/ 	.short	(.L_43 - .L_42)
.L_42:
        /*0314*/ 	.word	0x00000000


	//----- nvinfo : EIATTR_CBANK_PARAM_SIZE
	.align		4
.L_43:
        /*0318*/ 	.byte	0x03, 0x19
        /*031a*/ 	.short	0x0470


	//----- nvinfo : EIATTR_PARAM_CBANK
	.align		4
        /*031c*/ 	.byte	0x04, 0x0a
        /*031e*/ 	.short	(.L_45 - .L_44)
	.align		4
.L_44:
        /*0320*/ 	.word	index@(.nv.constant0._ZN7cutlass13device_kernelINS_4gemm6kernel13GemmUniversalIN4cute5tupleIJiiiiEEENS1_10collective13CollectiveMmaINS1_34MainloopSm90TmaGmmaWarpSpecializedILi3ENS5_IJNS4_1CILi1EEENSA_ILi2EEESB_EEENS1_32KernelTmaWarpSpecializedPingpongEEENS5_IJNSA_ILi64EEENSA_ILi128EEENSA_ILi32EEEEEENS_10bfloat16_tENS5_IJlSB_lEEESK_SL_NS4_8TiledMMAINS4_8MMA_AtomIJNS4_4SM904GMMA28MMA_64x128x16_F32BF16BF16_SSILNSP_5MajorE0ELSR_0ELNSP_7ScaleInE1ELSS_1EEEEEENS4_6LayoutINS5_IJSB_SB_SB_EEENS5_IJNSA_ILi0EEESX_SX_EEEEENS5_IJNS4_10UnderscoreES10_S10_EEEEENS4_23SM90_TMA_LOAD_MULTICASTENS4_14ComposedLayoutINS4_7SwizzleILi2ELi4ELi3EEENS4_18smem_ptr_flag_bitsILi16EEENSV_INS5_IJNSA_ILi8EEESI_EEENS5_IJSI_SB_EEEEEEEvNS4_8identityENS4_13SM90_TMA_LOADES1D_vS1E_EENS_8epilogue10collective6detail29Sm90TmaWarpSpecializedAdapterINS1I_15DefaultEpilogueISK_SL_SL_NS1H_6thread17LinearCombinationISK_Li1EffLNS1M_9ScaleType4KindE0ELNS_15FloatRoundStyleE2ESK_EENS1_15EpilogueDefaultEEEEEvvEEEEvNT_6ParamsE)
        /*0324*/ 	.short	0x0210
        /*0326*/ 	.short	0x0470


	//----- nvinfo : EIATTR_SW_WAR
	.align		4
.L_45:
        /*0328*/ 	.byte	0x04, 0x36
        /*032a*/ 	.short	(.L_47 - .L_46)
.L_46:
        /*032c*/ 	.word	0x00000008
.L_47:


//--------------------- .nv.callgraph             --------------------------
	.section	.nv.callgraph,"",@"SHT_CUDA_CALLGRAPH"
	.align	4
	.sectionentsize	8
	.align		4
        /*0000*/ 	.word	0x00000000
	.align		4
        /*0004*/ 	.word	0xffffffff
	.align		4
        /*0008*/ 	.word	index@(_ZN7cutlass13device_kernelINS_4gemm6kernel13GemmUniversalIN4cute5tupleIJiiiiEEENS1_10collective13CollectiveMmaINS1_34MainloopSm90TmaGmmaWarpSpecializedILi3ENS5_IJNS4_1CILi1EEENSA_ILi2EEESB_EEENS1_32KernelTmaWarpSpecializedPingpongEEENS5_IJNSA_ILi64EEENSA_ILi128EEENSA_ILi32EEEEEENS_10bfloat16_tENS5_IJlSB_lEEESK_SL_NS4_8TiledMMAINS4_8MMA_AtomIJNS4_4SM904GMMA28MMA_64x128x16_F32BF16BF16_SSILNSP_5MajorE0ELSR_0ELNSP_7ScaleInE1ELSS_1EEEEEENS4_6LayoutINS5_IJSB_SB_SB_EEENS5_IJNSA_ILi0EEESX_SX_EEEEENS5_IJNS4_10UnderscoreES10_S10_EEEEENS4_23SM90_TMA_LOAD_MULTICASTENS4_14ComposedLayoutINS4_7SwizzleILi2ELi4ELi3EEENS4_18smem_ptr_flag_bitsILi16EEENSV_INS5_IJNSA_ILi8EEESI_EEENS5_IJSI_SB_EEEEEEEvNS4_8identityENS4_13SM90_TMA_LOADES1D_vS1E_EENS_8epilogue10collective6detail29Sm90TmaWarpSpecializedAdapterINS1I_15DefaultEpilogueISK_SL_SL_NS1H_6thread17LinearCombinationISK_Li1EffLNS1M_9ScaleType4KindE0ELNS_15FloatRoundStyleE2ESK_EENS1_15EpilogueDefaultEEEEEvvEEEEvNT_6ParamsE)
	.align		4
        /*000c*/ 	.word	index@(__assertfail)
	.align		4
        /*0010*/ 	.word	0x00000000
	.align		4
        /*0014*/ 	.word	0xfffffffe
	.align		4
        /*0018*/ 	.word	0x00000000
	.align		4
        /*001c*/ 	.word	0xfffffffd
	.align		4
        /*0020*/ 	.word	0x00000000
	.align		4
        /*0024*/ 	.word	0xfffffffc


//--------------------- .nv.constant4             --------------------------
	.section	.nv.constant4,"a",@progbits
	.align	8
	.align		8
.nv.constant4:
        /*0000*/ 	.dword	__assertfail
	.align		8
        /*0008*/ 	.dword	__unnamed_1
	.align		8
        /*0010*/ 	.dword	_ZN39_INTERNAL_ec8978ef_4_k_cu_7ce52667_28974cuda3std3__45__cpo5beginE
	.align		8
        /*0018*/ 	.dword	_ZN39_INTERNAL_ec8978ef_4_k_cu_7ce52667_28974cuda3std3__45__cpo3endE
	.align		8
        /*0020*/ 	.dword	_ZN39_INTERNAL_ec8978ef_4_k_cu_7ce52667_28974cuda3std3__45__cpo6cbeginE
	.align		8
        /*0028*/ 	.dword	_ZN39_INTERNAL_ec8978ef_4_k_cu_7ce52667_28974cuda3std3__45__cpo4cendE
	.align		8
        /*0030*/ 	.dword	_ZN39_INTERNAL_ec8978ef_4_k_cu_7ce52667_28974cuda3std3__441_GLOBAL__N__ec8978ef_4_k_cu_7ce52667_28976ignoreE
	.align		8
        /*0038*/ 	.dword	_ZN39_INTERNAL_ec8978ef_4_k_cu_7ce52667_28974cuda3std3__419piecewise_constructE
	.align		8
        /*0040*/ 	.dword	_ZN39_INTERNAL_ec8978ef_4_k_cu_7ce52667_28974cuda3std3__48in_placeE
	.align		8
        /*0048*/ 	.dword	_ZN39_INTERNAL_ec8978ef_4_k_cu_7ce52667_28974cuda3std6ranges3__45__cpo4swapE
	.align		8
        /*0050*/ 	.dword	_ZN39_INTERNAL_ec8978ef_4_k_cu_7ce52667_28974cuda3std6ranges3__45__cpo9iter_moveE
	.align		8
        /*0058*/ 	.dword	_ZN39_INTERNAL_ec8978ef_4_k_cu_7ce52667_28974cute7productE
	.align		8
        /*0060*/ 	.dword	_ZN39_INTERNAL_ec8978ef_4_k_cu_7ce52667_28974cute1_E
	.align		8
        /*0068*/ 	.dword	$str$22
	.align		8
        /*0070*/ 	.dword	$str$23


//--------------------- .text._ZN7cutlass13device_kernelINS_4gemm6kernel13GemmUniversalIN4cute5tupleIJiiiiEEENS1_10collective13CollectiveMmaINS1_34MainloopSm90TmaGmmaWarpSpecializedILi3ENS5_IJNS4_1CILi1EEENSA_ILi2EEESB_EEENS1_32KernelTmaWarpSpecializedPingpongEEENS5_IJNSA_ILi64EEENSA_ILi128EEENSA_ILi32EEEEEENS_10bfloat16_tENS5_IJlSB_lEEESK_SL_NS4_8TiledMMAINS4_8MMA_AtomIJNS4_4SM904GMMA28MMA_64x128x16_F32BF16BF16_SSILNSP_5MajorE0ELSR_0ELNSP_7ScaleInE1ELSS_1EEEEEENS4_6LayoutINS5_IJSB_SB_SB_EEENS5_IJNSA_ILi0EEESX_SX_EEEEENS5_IJNS4_10UnderscoreES10_S10_EEEEENS4_23SM90_TMA_LOAD_MULTICASTENS4_14ComposedLayoutINS4_7SwizzleILi2ELi4ELi3EEENS4_18smem_ptr_flag_bitsILi16EEENSV_INS5_IJNSA_ILi8EEESI_EEENS5_IJSI_SB_EEEEEEEvNS4_8identityENS4_13SM90_TMA_LOADES1D_vS1E_EENS_8epilogue10collective6detail29Sm90TmaWarpSpecializedAdapterINS1I_15DefaultEpilogueISK_SL_SL_NS1H_6thread17LinearCombinationISK_Li1EffLNS1M_9ScaleType4KindE0ELNS_15FloatRoundStyleE2ESK_EENS1_15EpilogueDefaultEEEEEvvEEEEvNT_6ParamsE --------------------------
	.section	.text._ZN7cutlass13device_kernelINS_4gemm6kernel13GemmUniversalIN4cute5tupleIJiiiiEEENS1_10collective13CollectiveMmaINS1_34MainloopSm90TmaGmmaWarpSpecializedILi3ENS5_IJNS4_1CILi1EEENSA_ILi2EEESB_EEENS1_32KernelTmaWarpSpecializedPingpongEEENS5_IJNSA_ILi64EEENSA_ILi128EEENSA_ILi32EEEEEENS_10bfloat16_tENS5_IJlSB_lEEESK_SL_NS4_8TiledMMAINS4_8MMA_AtomIJNS4_4SM904GMMA28MMA_64x128x16_F32BF16BF16_SSILNSP_5MajorE0ELSR_0ELNSP_7ScaleInE1ELSS_1EEEEEENS4_6LayoutINS5_IJSB_SB_SB_EEENS5_IJNSA_ILi0EEESX_SX_EEEEENS5_IJNS4_10UnderscoreES10_S10_EEEEENS4_23SM90_TMA_LOAD_MULTICASTENS4_14ComposedLayoutINS4_7SwizzleILi2ELi4ELi3EEENS4_18smem_ptr_flag_bitsILi16EEENSV_INS5_IJNSA_ILi8EEESI_EEENS5_IJSI_SB_EEEEEEEvNS4_8identityENS4_13SM90_TMA_LOADES1D_vS1E_EENS_8epilogue10collective6detail29Sm90TmaWarpSpecializedAdapterINS1I_15DefaultEpilogueISK_SL_SL_NS1H_6thread17LinearCombinationISK_Li1EffLNS1M_9ScaleType4KindE0ELNS_15FloatRoundStyleE2ESK_EENS1_15EpilogueDefaultEEEEEvvEEEEvNT_6ParamsE,"ax",@progbits
	.align	128
.text._ZN7cutlass13device_kernelINS_4gemm6kernel13GemmUniversalIN4cute5tupleIJiiiiEEENS1_10collective13CollectiveMmaINS1_34MainloopSm90TmaGmmaWarpSpecializedILi3ENS5_IJNS4_1CILi1EEENSA_ILi2EEESB_EEENS1_32KernelTmaWarpSpecializedPingpongEEENS5_IJNSA_ILi64EEENSA_ILi128EEENSA_ILi32EEEEEENS_10bfloat16_tENS5_IJlSB_lEEESK_SL_NS4_8TiledMMAINS4_8MMA_AtomIJNS4_4SM904GMMA28MMA_64x128x16_F32BF16BF16_SSILNSP_5MajorE0ELSR_0ELNSP_7ScaleInE1ELSS_1EEEEEENS4_6LayoutINS5_IJSB_SB_SB_EEENS5_IJNSA_ILi0EEESX_SX_EEEEENS5_IJNS4_10UnderscoreES10_S10_EEEEENS4_23SM90_TMA_LOAD_MULTICASTENS4_14ComposedLayoutINS4_7SwizzleILi2ELi4ELi3EEENS4_18smem_ptr_flag_bitsILi16EEENSV_INS5_IJNSA_ILi8EEESI_EEENS5_IJSI_SB_EEEEEEEvNS4_8identityENS4_13SM90_TMA_LOADES1D_vS1E_EENS_8epilogue10collective6detail29Sm90TmaWarpSpecializedAdapterINS1I_15DefaultEpilogueISK_SL_SL_NS1H_6thread17LinearCombinationISK_Li1EffLNS1M_9ScaleType4KindE0ELNS_15FloatRoundStyleE2ESK_EENS1_15EpilogueDefaultEEEEEvvEEEEvNT_6ParamsE:
        .type           _ZN7cutlass13device_kernelINS_4gemm6kernel13GemmUniversalIN4cute5tupleIJiiiiEEENS1_10collective13CollectiveMmaINS1_34MainloopSm90TmaGmmaWarpSpecializedILi3ENS5_IJNS4_1CILi1EEENSA_ILi2EEESB_EEENS1_32KernelTmaWarpSpecializedPingpongEEENS5_IJNSA_ILi64EEENSA_ILi128EEENSA_ILi32EEEEEENS_10bfloat16_tENS5_IJlSB_lEEESK_SL_NS4_8TiledMMAINS4_8MMA_AtomIJNS4_4SM904GMMA28MMA_64x128x16_F32BF16BF16_SSILNSP_5MajorE0ELSR_0ELNSP_7ScaleInE1ELSS_1EEEEEENS4_6LayoutINS5_IJSB_SB_SB_EEENS5_IJNSA_ILi0EEESX_SX_EEEEENS5_IJNS4_10UnderscoreES10_S10_EEEEENS4_23SM90_TMA_LOAD_MULTICASTENS4_14ComposedLayoutINS4_7SwizzleILi2ELi4ELi3EEENS4_18smem_ptr_flag_bitsILi16EEENSV_INS5_IJNSA_ILi8EEESI_EEENS5_IJSI_SB_EEEEEEEvNS4_8identityENS4_13SM90_TMA_LOADES1D_vS1E_EENS_8epilogue10collective6detail29Sm90TmaWarpSpecializedAdapterINS1I_15DefaultEpilogueISK_SL_SL_NS1H_6thread17LinearCombinationISK_Li1EffLNS1M_9ScaleType4KindE0ELNS_15FloatRoundStyleE2ESK_EENS1_15EpilogueDefaultEEEEEvvEEEEvNT_6ParamsE,@function
        .size           _ZN7cutlass13device_kernelINS_4gemm6kernel13GemmUniversalIN4cute5tupleIJiiiiEEENS1_10collective13CollectiveMmaINS1_34MainloopSm90TmaGmmaWarpSpecializedILi3ENS5_IJNS4_1CILi1EEENSA_ILi2EEESB_EEENS1_32KernelTmaWarpSpecializedPingpongEEENS5_IJNSA_ILi64EEENSA_ILi128EEENSA_ILi32EEEEEENS_10bfloat16_tENS5_IJlSB_lEEESK_SL_NS4_8TiledMMAINS4_8MMA_AtomIJNS4_4SM904GMMA28MMA_64x128x16_F32BF16BF16_SSILNSP_5MajorE0ELSR_0ELNSP_7ScaleInE1ELSS_1EEEEEENS4_6LayoutINS5_IJSB_SB_SB_EEENS5_IJNSA_ILi0EEESX_SX_EEEEENS5_IJNS4_10UnderscoreES10_S10_EEEEENS4_23SM90_TMA_LOAD_MULTICASTENS4_14ComposedLayoutINS4_7SwizzleILi2ELi4ELi3EEENS4_18smem_ptr_flag_bitsILi16EEENSV_INS5_IJNSA_ILi8EEESI_EEENS5_IJSI_SB_EEEEEEEvNS4_8identityENS4_13SM90_TMA_LOADES1D_vS1E_EENS_8epilogue10collective6detail29Sm90TmaWarpSpecializedAdapterINS1I_15DefaultEpilogueISK_SL_SL_NS1H_6thread17LinearCombinationISK_Li1EffLNS1M_9ScaleType4KindE0ELNS_15FloatRoundStyleE2ESK_EENS1_15EpilogueDefaultEEEEEvvEEEEvNT_6ParamsE,(.L_x_199 - _ZN7cutlass13device_kernelINS_4gemm6kernel13GemmUniversalIN4cute5tupleIJiiiiEEENS1_10collective13CollectiveMmaINS1_34MainloopSm90TmaGmmaWarpSpecializedILi3ENS5_IJNS4_1CILi1EEENSA_ILi2EEESB_EEENS1_32KernelTmaWarpSpecializedPingpongEEENS5_IJNSA_ILi64EEENSA_ILi128EEENSA_ILi32EEEEEENS_10bfloat16_tENS5_IJlSB_lEEESK_SL_NS4_8TiledMMAINS4_8MMA_AtomIJNS4_4SM904GMMA28MMA_64x128x16_F32BF16BF16_SSILNSP_5MajorE0ELSR_0ELNSP_7ScaleInE1ELSS_1EEEEEENS4_6LayoutINS5_IJSB_SB_SB_EEENS5_IJNSA_ILi0EEESX_SX_EEEEENS5_IJNS4_10UnderscoreES10_S10_EEEEENS4_23SM90_TMA_LOAD_MULTICASTENS4_14ComposedLayoutINS4_7SwizzleILi2ELi4ELi3EEENS4_18smem_ptr_flag_bitsILi16EEENSV_INS5_IJNSA_ILi8EEESI_EEENS5_IJSI_SB_EEEEEEEvNS4_8identityENS4_13SM90_TMA_LOADES1D_vS1E_EENS_8epilogue10collective6detail29Sm90TmaWarpSpecializedAdapterINS1I_15DefaultEpilogueISK_SL_SL_NS1H_6thread17LinearCombinationISK_Li1EffLNS1M_9ScaleType4KindE0ELNS_15FloatRoundStyleE2ESK_EENS1_15EpilogueDefaultEEEEEvvEEEEvNT_6ParamsE)
        .other          _ZN7cutlass13device_kernelINS_4gemm6kernel13GemmUniversalIN4cute5tupleIJiiiiEEENS1_10collective13CollectiveMmaINS1_34MainloopSm90TmaGmmaWarpSpecializedILi3ENS5_IJNS4_1CILi1EEENSA_ILi2EEESB_EEENS1_32KernelTmaWarpSpecializedPingpongEEENS5_IJNSA_ILi64EEENSA_ILi128EEENSA_ILi32EEEEEENS_10bfloat16_tENS5_IJlSB_lEEESK_SL_NS4_8TiledMMAINS4_8MMA_AtomIJNS4_4SM904GMMA28MMA_64x128x16_F32BF16BF16_SSILNSP_5MajorE0ELSR_0ELNSP_7ScaleInE1ELSS_1EEEEEENS4_6LayoutINS5_IJSB_SB_SB_EEENS5_IJNSA_ILi0EEESX_SX_EEEEENS5_IJNS4_10UnderscoreES10_S10_EEEEENS4_23SM90_TMA_LOAD_MULTICASTENS4_14ComposedLayoutINS4_7SwizzleILi2ELi4ELi3EEENS4_18smem_ptr_flag_bitsILi16EEENSV_INS5_IJNSA_ILi8EEESI_EEENS5_IJSI_SB_EEEEEEEvNS4_8identityENS4_13SM90_TMA_LOADES1D_vS1E_EENS_8epilogue10collective6detail29Sm90TmaWarpSpecializedAdapterINS1I_15DefaultEpilogueISK_SL_SL_NS1H_6thread17LinearCombinationISK_Li1EffLNS1M_9ScaleType4KindE0ELNS_15FloatRoundStyleE2ESK_EENS1_15EpilogueDefaultEEEEEvvEEEEvNT_6ParamsE,@"STO_CUDA_ENTRY STV_DEFAULT"
_ZN7cutlass13device_kernelINS_4gemm6kernel13GemmUniversalIN4cute5tupleIJiiiiEEENS1_10collective13CollectiveMmaINS1_34MainloopSm90TmaGmmaWarpSpecializedILi3ENS5_IJNS4_1CILi1EEENSA_ILi2EEESB_EEENS1_32KernelTmaWarpSpecializedPingpongEEENS5_IJNSA_ILi64EEENSA_ILi128EEENSA_ILi32EEEEEENS_10bfloat16_tENS5_IJlSB_lEEESK_SL_NS4_8TiledMMAINS4_8MMA_AtomIJNS4_4SM904GMMA28MMA_64x128x16_F32BF16BF16_SSILNSP_5MajorE0ELSR_0ELNSP_7ScaleInE1ELSS_1EEEEEENS4_6LayoutINS5_IJSB_SB_SB_EEENS5_IJNSA_ILi0EEESX_SX_EEEEENS5_IJNS4_10UnderscoreES10_S10_EEEEENS4_23SM90_TMA_LOAD_MULTICASTENS4_14ComposedLayoutINS4_7SwizzleILi2ELi4ELi3EEENS4_18smem_ptr_flag_bitsILi16EEENSV_INS5_IJNSA_ILi8EEESI_EEENS5_IJSI_SB_EEEEEEEvNS4_8identityENS4_13SM90_TMA_LOADES1D_vS1E_EENS_8epilogue10collective6detail29Sm90TmaWarpSpecializedAdapterINS1I_15DefaultEpilogueISK_SL_SL_NS1H_6thread17LinearCombinationISK_Li1EffLNS1M_9ScaleType4KindE0ELNS_15FloatRoundStyleE2ESK_EENS1_15EpilogueDefaultEEEEEvvEEEEvNT_6ParamsE:
[----:B------:R-:W0:Y:S02]  /*0000*/  LDC R1, c[0x0][0x28] ;  /* 0x00000a00ff017b82 */ /* 0x000e240000000800 */
[----:B0-----:R-:W-:Y:S01]  /*0010*/  VIADD R1, R1, 0xfffffff8 ;  /* 0xfffffff801017836 */ /* 0x001fe20000000000 */
[----:B------:R-:W0:Y:S01]  /*0020*/  S2R R4, SR_TID.X ;  /* 0x0000000000047919 */ /* 0x000e220000002100 */
[----:B------:R-:W-:Y:S01]  /*0030*/  ELECT P0, URZ, PT ;  /* 0x00000000003f782f */ /* 0x000fe20003800000 */
[----:B------:R-:W-:Y:S01]  /*0040*/  BSSY B0, `(.L_x_0) ;  /* 0x000000f000007945 */ /* 0x000fe20003800000 */
[--C-:B0-----:R-:W-:Y:S02]  /*0050*/  SHF.R.U32.HI R2, RZ, 0x5, R4.reuse ;  /* 0x00000005ff027819 */ /* 0x101fe40000011604 */
[----:B------:R-:W-:-:S03]  /*0060*/  SHF.R.U32.HI R7, RZ, 0x7, R4 ;  /* 0x00000007ff077819 */ /* 0x000fc60000011604 */
[----:B------:R-:W0:Y:S04]  /*0070*/  SHFL.IDX PT, R5, R2, RZ, 0x1f ;  /* 0x00001fff02057589 */ /* 0x000e2800000e0000 */
[----:B------:R1:W2:Y:S01]  /*0080*/  SHFL.IDX PT, R10, R7, RZ, 0x1f ;  /* 0x00001fff070a7589 */ /* 0x0002a200000e0000 */
[----:B0-----:R-:W-:-:S13]  /*0090*/  ISETP.NE.OR P0, PT, R5, RZ, !P0 ;  /* 0x000000ff0500720c */ /* 0x001fda0004705670 */
[----:B-12---:R-:W-:Y:S05]  /*00a0*/  @P0 BRA `(.L_x_1) ;  /* 0x0000000000200947 */ /* 0x006fea0003800000 */
[----:B------:R-:W-:Y:S02]  /*00b0*/  ULDC.64 UR4, c[0x0][0x198] ;  /* 0x0000660000047ab9 */ /* 0x000fe40000000a00 */
[----:B------:R-:W-:Y:S02]  /*00c0*/  UIADD3 UR6, UP0, UR4, 0xf0, URZ ;  /* 0x000000f004067890 */ /* 0x000fe4000ff1e03f */
[----:B------:R-:W-:Y:S02]  /*00d0*/  UIADD3 UR4, UP1, UR4, 0x1f0, URZ ;  /* 0x000001f004047890 */ /* 0x000fe4000ff3e03f */
[----:B------:R-:W-:Y:S02]  /*00e0*/  UIADD3.X UR7, URZ, UR5, URZ, UP0, !UPT ;  /* 0x000000053f077290 */ /* 0x000fe400087fe43f */
[----:B------:R-:W-:-:S07]  /*00f0*/  UIADD3.X UR5, URZ, UR5, URZ, UP1, !UPT ;  /* 0x000000053f057290 */ /* 0x000fce0008ffe43f */
[----:B------:R0:W-:Y:S02]  /*0100*/  UTMACCTL.PF [UR6] ;  /* 0x00000000060079b9 */ /* 0x0001e40008040000 */
[----:B------:R0:W-:Y:S02]  /*0110*/  UTMACCTL.PF [UR4] ;  /* 0x00000000040079b9 */ /* 0x0001e40008040000 */
[----:B0-----:R-:W-:Y:S01]  /*0120*/  NOP ;  /* 0x0000000000007918 */ /* 0x001fe20000000000 */
.L_x_1:
[----:B------:R-:W-:Y:S05]  /*0130*/  BSYNC B0 ;  /* 0x0000000000007941 */ /* 0x000fea0003800000 */
.L_x_0:
[----:B------:R-:W0:Y:S02]  /*0140*/  SHFL.IDX PT, R8, R2, RZ, 0x1f ;  /* 0x00001fff02087589 */ /* 0x000e2400000e0000 */
[----:B0-----:R-:W-:-:S13]  /*0150*/  ISETP.NE.AND P0, PT, R8, RZ, PT ;  /* 0x000000ff0800720c */ /* 0x001fda0003f05270 */
[----:B------:R-:W-:Y:S05]  /*0160*/  @P0 BRA `(.L_x_2) ;  /* 0x0000000000500947 */ /* 0x000fea0003800000 */
[----:B------:R-:W0:Y:S01]  /*0170*/  S2UR UR8, SR_CgaCtaId ;  /* 0x00000000000879c3 */ /* 0x000e220000008800 */
[----:B------:R-:W-:Y:S01]  /*0180*/  UMOV UR4, 0x400 ;  /* 0x0000040000047882 */ /* 0x000fe20000000000 */
[----:B------:R-:W-:Y:S01]  /*0190*/  UMOV UR5, 0x1 ;  /* 0x0000000100057882 */ /* 0x000fe20000000000 */
[----:B------:R-:W-:Y:S01]  /*01a0*/  UMOV UR6, 0x2 ;  /* 0x0000000200067882 */ /* 0x000fe20000000000 */
[----:B------:R-:W-:Y:S01]  /*01b0*/  ELECT P0, URZ, PT ;  /* 0x00000000003f782f */ /* 0x000fe20003800000 */
[----:B------:R-:W-:-:S04]  /*01c0*/  UIADD3 UR6, -UR6, 0x100000, URZ ;  /* 0x0010000006067890 */ /* 0x000fc8000fffe13f */
[----:B------:R-:W-:Y:S02]  /*01d0*/  USHF.L.U32 UR7, UR6, 0xb, URZ ;  /* 0x0000000b06077899 */ /* 0x000fe4000800063f */
[----:B------:R-:W-:Y:S02]  /*01e0*/  USHF.L.U32 UR6, UR6, 0x1, URZ ;  /* 0x0000000106067899 */ /* 0x000fe4000800063f */
[----:B0-----:R-:W-:Y:S02]  /*01f0*/  ULEA UR8, UR8, UR4, 0x18 ;  /* 0x0000000408087291 */ /* 0x001fe4000f8ec03f */
[----:B------:R-:W-:-:S04]  /*0200*/  UIADD3 UR4, -UR5, 0x100000, URZ ;  /* 0x0010000005047890 */ /* 0x000fc8000fffe13f */
[----:B------:R-:W-:Y:S02]  /*0210*/  USHF.L.U32 UR5, UR4, 0xb, URZ ;  /* 0x0000000b04057899 */ /* 0x000fe4000800063f */
[----:B------:R-:W-:Y:S01]  /*0220*/  USHF.L.U32 UR4, UR4, 0x1, URZ ;  /* 0x0000000104047899 */ /* 0x000fe2000800063f */
[----:B------:R-:W0:Y:S11]  /*0230*/  FENCE.VIEW.ASYNC.S ;  /* 0x00000000000073c6 */ /* 0x000e360000000000 */
[----:B0-----:R0:W1:Y:S01]  /*0240*/  SYNCS.EXCH.64 URZ, [UR8], UR4 ;  /* 0x00000004083f75b2 */ /* 0x0010620008000100 */
[----:B------:R0:W2:Y:S01]  /*0250*/  SYNCS.EXCH.64 URZ, [UR8+0x18], UR6 ;  /* 0x00001806083f75b2 */ /* 0x0000a20008000100 */
[----:B------:R0:W3:Y:S01]  /*0260*/  SYNCS.EXCH.64 URZ, [UR8+0x8], UR4 ;  /* 0x00000804083f75b2 */ /* 0x0000e20008000100 */
[----:B------:R0:W4:Y:S01]  /*0270*/  SYNCS.EXCH.64 URZ, [UR8+0x20], UR6 ;  /* 0x00002006083f75b2 */ /* 0x0001220008000100 */
[----:B------:R0:W0:Y:S01]  /*0280*/  SYNCS.EXCH.64 URZ, [UR8+0x10], UR4 ;  /* 0x00001004083f75b2 */ /* 0x0000220008000100 */
[----:B------:R0:W0:Y:S01]  /*0290*/  SYNCS.EXCH.64 URZ, [UR8+0x28], UR6 ;  /* 0x00002806083f75b2 */ /* 0x0000220008000100 */
[----:B------:R-:W-:Y:S01]  /*02a0*/  NOP ;  /* 0x0000000000007918 */ /* 0x000fe20000000000 */
.L_x_2:
[----:B------:R-:W5:Y:S01]  /*02b0*/  SHFL.IDX PT, R11, R2, RZ, 0x1f ;  /* 0x00001fff020b7589 */ /* 0x000f6200000e0000 */
[----:B------:R-:W1:Y:S01]  /*02c0*/  S2UR UR12, SR_CTAID.X ;  /* 0x00000000000c79c3 */ /* 0x000e620000002500 */
[----:B------:R-:W-:Y:S02]  /*02d0*/  SHF.R.S32.HI R3, RZ, 0x1f, R4 ;  /* 0x0000001fff037819 */ /* 0x000fe40000011404 */
[----:B------:R-:W-:Y:S01]  /*02e0*/  ELECT P0, URZ, PT ;  /* 0x00000000003f782f */ /* 0x000fe20003800000 */
[----:B------:R-:W2:Y:S01]  /*02f0*/  SHFL.IDX PT, R9, R2, RZ, 0x1f ;  /* 0x00001fff02097589 */ /* 0x000ea200000e0000 */
[----:B------:R-:W-:Y:S02]  /*0300*/  ELECT P1, URZ, PT ;  /* 0x00000000003f782f */ /* 0x000fe40003820000 */
[----:B------:R-:W-:Y:S01]  /*0310*/  LEA.HI R3, R3, R4, RZ, 0x7 ;  /* 0x0000000403037211 */ /* 0x000fe200078f38ff */
[----:B0-----:R-:W-:Y:S01]  /*0320*/  ULDC UR4, c[0x0][0x150] ;  /* 0x0000540000047ab9 */ /* 0x001fe20000000800 */
[----:B------:R-:W0:Y:S01]  /*0330*/  S2R R6, SR_CTAID.Y ;  /* 0x0000000000067919 */ /* 0x000e220000002600 */
[----:B------:R-:W3:Y:S01]  /*0340*/  LDC R21, c[0x0][0x148] ;  /* 0x00005200ff157b82 */ /* 0x000ee20000000800 */
[----:B------:R-:W-:Y:S01]  /*0350*/  LOP3.LUT R3, R3, 0xffffff80, RZ, 0xc0, !PT ;  /* 0xffffff8003037812 */ /* 0x000fe200078ec0ff */
[----:B------:R-:W-:Y:S01]  /*0360*/  UMOV UR11, 0x80 ;  /* 0x00000080000b7882 */ /* 0x000fe20000000000 */
[----:B------:R-:W-:Y:S01]  /*0370*/  NOP ;  /* 0x0000000000007918 */ /* 0x000fe20000000000 */
[----:B------:R-:W-:Y:S01]  /*0380*/  NOP ;  /* 0x0000000000007918 */ /* 0x000fe20000000000 */
[C---:B------:R-:W-:Y:S01]  /*0390*/  VIADD R35, R10.reuse, 0xffffffff ;  /* 0xffffffff0a237836 */ /* 0x040fe20000000000 */
[----:B------:R-:W-:Y:S01]  /*03a0*/  ISETP.NE.AND P2, PT, R10, RZ, PT ;  /* 0x000000ff0a00720c */ /* 0x000fe20003f45270 */
[----:B------:R-:W-:Y:S01]  /*03b0*/  IMAD.IADD R3, R4, 0x1, -R3 ;  /* 0x0000000104037824 */ /* 0x000fe200078e0a03 */
[----:B------:R-:W4:Y:S02]  /*03c0*/  LDC R15, c[0x0][0x140] ;  /* 0x00005000ff0f7b82 */ /* 0x000f240000000800 */
[----:B------:R-:W-:-:S02]  /*03d0*/  ISETP.GE.U32.AND P5, PT, R35, 0x2, PT ;  /* 0x000000022300780c */ /* 0x000fc40003fa6070 */
[----:B------:R-:W-:Y:S02]  /*03e0*/  SHF.R.S32.HI R0, RZ, 0x1f, R3 ;  /* 0x0000001fff007819 */ /* 0x000fe40000011403 */
[----:B-----5:R-:W-:Y:S02]  /*03f0*/  ISETP.NE.OR P0, PT, R11, RZ, !P0 ;  /* 0x000000ff0b00720c */ /* 0x020fe40004705670 */
[----:B------:R-:W5:Y:S01]  /*0400*/  LDC R14, c[0x0][0x144] ;  /* 0x00005100ff0e7b82 */ /* 0x000f620000000800 */
[----:B------:R-:W-:Y:S02]  /*0410*/  SHF.R.S32.HI R11, RZ, 0x1f, R8 ;  /* 0x0000001fff0b7819 */ /* 0x000fe40000011408 */
[----:B--2---:R-:W-:Y:S02]  /*0420*/  ISETP.NE.OR P1, PT, R9, RZ, !P1 ;  /* 0x000000ff0900720c */ /* 0x004fe40004f25670 */
[----:B------:R-:W-:Y:S02]  /*0430*/  LEA.HI R11, R11, R8, RZ, 0x2 ;  /* 0x000000080b0b7211 */ /* 0x000fe400078f10ff */
[----:B-1----:R-:W-:-:S02]  /*0440*/  I2FP.F32.U32 R13, UR12 ;  /* 0x0000000c000d7c45 */ /* 0x002fc40008201000 */
[----:B------:R-:W-:Y:S02]  /*0450*/  LOP3.LUT R11, R11, 0x3ffffffc, RZ, 0xc0, !PT ;  /* 0x3ffffffc0b0b7812 */ /* 0x000fe400078ec0ff */
[----:B------:R-:W-:Y:S01]  /*0460*/  LEA.HI R2, R0, R3, RZ, 0x3 ;  /* 0x0000000300027211 */ /* 0x000fe200078f18ff */
[----:B------:R-:W-:Y:S01]  /*0470*/  VOTEU.ALL UP0, P0 ;  /* 0x00000000003f7886 */ /* 0x000fe20000000000 */
[----:B------:R-:W-:Y:S01]  /*0480*/  FMUL R13, R13, UR4 ;  /* 0x000000040d0d7c20 */ /* 0x000fe20008400000 */
[----:B------:R-:W-:Y:S01]  /*0490*/  IMAD.IADD R11, R8, 0x1, -R11 ;  /* 0x00000001080b7824 */ /* 0x000fe200078e0a0b */
[----:B0-----:R-:W-:Y:S01]  /*04a0*/  I2FP.F32.U32 R8, R6 ;  /* 0x0000000600087245 */ /* 0x001fe20000201000 */
[----:B------:R-:W-:Y:S01]  /*04b0*/  VOTEU.ALL UP1, P1 ;  /* 0x00000000003f7886 */ /* 0x000fe20000820000 */
[----:B------:R-:W0:Y:S01]  /*04c0*/  @!UP0 S2UR UR7, SR_CgaCtaId ;  /* 0x00000000000789c3 */ /* 0x000e220000008800 */
[----:B------:R-:W-:Y:S01]  /*04d0*/  ULDC UR4, c[0x0][0x154] ;  /* 0x0000550000047ab9 */ /* 0x000fe20000000800 */
[--C-:B------:R-:W-:Y:S01]  /*04e0*/  SHF.R.S32.HI R9, RZ, 0x3, R2.reuse ;  /* 0x00000003ff097819 */ /* 0x100fe20000011402 */
[----:B------:R-:W-:Y:S01]  /*04f0*/  FMUL R8, R8, UR4 ;  /* 0x0000000408087c20 */ /* 0x000fe20008400000 */
[----:B------:R-:W-:Y:S01]  /*0500*/  SHF.R.S32.HI R12, RZ, 0x1f, R2 ;  /* 0x0000001fff0c7819 */ /* 0x000fe20000011402 */
[----:B------:R-:W1:Y:S01]  /*0510*/  F2I.U32.TRUNC.NTZ R13, R13 ;  /* 0x0000000d000d7305 */ /* 0x000e62000020f000 */
[----:B------:R-:W-:Y:S01]  /*0520*/  SHF.R.S32.HI R2, RZ, 0x1f, R5 ;  /* 0x0000001fff027819 */ /* 0x000fe20000011405 */
[----:B------:R-:W-:Y:S01]  /*0530*/  UMOV UR4, 0x20 ;  /* 0x0000002000047882 */ /* 0x000fe20000000000 */
[----:B------:R-:W2:Y:S01]  /*0540*/  @!UP1 S2UR UR10, SR_CgaCtaId ;  /* 0x00000000000a99c3 */ /* 0x000ea20000008800 */
[----:B------:R-:W-:Y:S01]  /*0550*/  LEA.HI R12, R12, R9, RZ, 0x2 ;  /* 0x000000090c0c7211 */ /* 0x000fe200078f10ff */
[----:B------:R-:W-:Y:S01]  /*0560*/  @!UP0 UMOV UR6, 0x400 ;  /* 0x0000040000068882 */ /* 0x000fe20000000000 */
[----:B------:R-:W-:Y:S01]  /*0570*/  LEA.HI R2, R2, R5, RZ, 0x2 ;  /* 0x0000000502027211 */ /* 0x000fe200078f10ff */
[----:B------:R-:W-:-:S04]  /*0580*/  @!UP0 UIADD3 UR4, -UR4, 0x100000, URZ ;  /* 0x0010000004048890 */ /* 0x000fc8000fffe13f */
[----:B------:R-:W-:Y:S02]  /*0590*/  @!UP0 USHF.L.U32 UR5, UR4, 0xb, URZ ;  /* 0x0000000b04058899 */ /* 0x000fe4000800063f */
[----:B------:R-:W-:Y:S01]  /*05a0*/  @!UP0 USHF.L.U32 UR4, UR4, 0x1, URZ ;  /* 0x0000000104048899 */ /* 0x000fe2000800063f */
[----:B------:R-:W3:Y:S01]  /*05b0*/  F2I.U32.TRUNC.NTZ R8, R8 ;  /* 0x0000000800087305 */ /* 0x000ee2000020f000 */
[----:B------:R-:W-:Y:S01]  /*05c0*/  LOP3.LUT R12, R12, 0xfffffffc, RZ, 0xc0, !PT ;  /* 0xfffffffc0c0c7812 */ /* 0x000fe200078ec0ff */
[----:B------:R-:W-:Y:S01]  /*05d0*/  @!UP1 UMOV UR9, 0x400 ;  /* 0x0000040000099882 */ /* 0x000fe20000000000 */
[----:B------:R-:W-:Y:S01]  /*05e0*/  LOP3.LUT R2, R2, 0xfffffffc, RZ, 0xc0, !PT ;  /* 0xfffffffc02027812 */ /* 0x000fe200078ec0ff */
[----:B------:R-:W-:Y:S01]  /*05f0*/  VOTEU.ALL UP2, P1 ;  /* 0x00000000003f7886 */ /* 0x000fe20000840000 */
[----:B------:R-:W-:Y:S01]  /*0600*/  VOTEU.ALL UP3, P1 ;  /* 0x00000000003f7886 */ /* 0x000fe20000860000 */
[----:B------:R-:W-:Y:S01]  /*0610*/  IMAD.IADD R12, R9, 0x1, -R12 ;  /* 0x00000001090c7824 */ /* 0x000fe200078e0a0c */
[----:B------:R-:W-:Y:S01]  /*0620*/  VOTEU.ALL UP4, P1 ;  /* 0x00000000003f7886 */ /* 0x000fe20000880000 */
[----:B------:R-:W-:Y:S01]  /*0630*/  IMAD.IADD R5, R5, 0x1, -R2 ;  /* 0x0000000105057824 */ /* 0x000fe200078e0a02 */
[----:B------:R-:W-:Y:S01]  /*0640*/  VOTEU.ALL UP5, P1 ;  /* 0x00000000003f7886 */ /* 0x000fe200008a0000 */
[----:B------:R-:W-:Y:S01]  /*0650*/  IMAD R11, R11, 0x4, R12 ;  /* 0x000000040b0b7824 */ /* 0x000fe200078e020c */
[----:B0-----:R-:W-:Y:S01]  /*0660*/  @!UP0 ULEA UR8, UR7, UR6, 0x18 ;  /* 0x0000000607088291 */ /* 0x001fe2000f8ec03f */
[----:B-1----:R-:W-:Y:S01]  /*0670*/  IMAD.MOV R13, RZ, RZ, -R13 ;  /* 0x000000ffff0d7224 */ /* 0x002fe200078e0a0d */
[----:B------:R-:W-:-:S04]  /*0680*/  @!UP1 UIADD3 UR6, -UR11, 0x100000, URZ ;  /* 0x001000000b069890 */ /* 0x000fc8000fffe13f */
[----:B------:R-:W-:Y:S02]  /*0690*/  @!UP1 USHF.L.U32 UR7, UR6, 0xb, URZ ;  /* 0x0000000b06079899 */ /* 0x000fe4000800063f */
[----:B------:R-:W-:Y:S01]  /*06a0*/  @!UP1 USHF.L.U32 UR6, UR6, 0x1, URZ ;  /* 0x0000000106069899 */ /* 0x000fe2000800063f */
[----:B------:R-:W-:Y:S01]  /*06b0*/  IMAD.SHL.U32 R88, R11, 0x4, RZ ;  /* 0x000000040b587824 */ /* 0x000fe200078e00ff */
[----:B------:R-:W-:Y:S01]  /*06c0*/  ISETP.NE.AND P1, PT, R5, 0x3, PT ;  /* 0x000000030500780c */ /* 0x000fe20003f25270 */
[----:B---3--:R-:W-:Y:S01]  /*06d0*/  IMAD.MOV R24, RZ, RZ, -R8 ;  /* 0x000000ffff187224 */ /* 0x008fe200078e0a08 */
[----:B----4-:R-:W-:Y:S01]  /*06e0*/  ISETP.EQ.U32.AND P3, PT, R15, 0x1, PT ;  /* 0x000000010f00780c */ /* 0x010fe20003f62070 */
[----:B------:R-:W-:Y:S01]  /*06f0*/  VOTEU.ALL UP0, P0 ;  /* 0x00000000003f7886 */ /* 0x000fe20000000000 */
[----:B--2---:R-:W-:Y:S01]  /*0700*/  @!UP1 ULEA UR9, UR10, UR9, 0x18 ;  /* 0x000000090a099291 */ /* 0x004fe2000f8ec03f */
[----:B------:R-:W-:Y:S01]  /*0710*/  IMAD R9, R21, R24, R6 ;  /* 0x0000001815097224 */ /* 0x000fe200078e0206 */
[----:B------:R-:W-:Y:S01]  /*0720*/  LOP3.LUT R88, R11, 0xc, R88, 0x78, !PT ;  /* 0x0000000c0b587812 */ /* 0x000fe200078e7858 */
[----:B-----5:R-:W-:Y:S01]  /*0730*/  IMAD R20, R14, R13, UR12 ;  /* 0x0000000c0e147e24 */ /* 0x020fe2000f8e020d */
[----:B------:R-:W-:Y:S01]  /*0740*/  VOTEU.ALL UP1, P0 ;  /* 0x00000000003f7886 */ /* 0x000fe20000020000 */
[----:B------:R-:W-:Y:S01]  /*0750*/  LOP3.LUT P0, RZ, R3, 0x7, RZ, 0xc0, !PT ;  /* 0x0000000703ff7812 */ /* 0x000fe2000780c0ff */
[----:B------:R-:W0:Y:S02]  /*0760*/  FENCE.VIEW.ASYNC.S ;  /* 0x00000000000073c6 */ /* 0x000e240000000000 */
[----:B0-----:R0:W1:Y:S01]  /*0770*/  @!UP0 SYNCS.EXCH.64 URZ, [UR8+0x60], UR4 ;  /* 0x00006004083f85b2 */ /* 0x0010620008000100 */
[----:B------:R-:W-:Y:S01]  /*0780*/  ISETP.NE.AND P4, PT, R9, R88, PT ;  /* 0x000000580900720c */ /* 0x000fe20003f85270 */
[----:B------:R0:W2:Y:S01]  /*0790*/  SHFL.IDX PT, R14, R7, RZ, 0x1f ;  /* 0x00001fff070e7589 */ /* 0x0000a200000e0000 */
[----:B------:R-:W-:-:S02]  /*07a0*/  ISETP.EQ.OR P1, PT, R5, RZ, !P1 ;  /* 0x000000ff0500720c */ /* 0x000fc40004f22670 */
[----:B------:R-:W-:Y:S02]  /*07b0*/  ISETP.LT.U32.AND P0, PT, R88, 0x2, !P0 ;  /* 0x000000025800780c */ /* 0x000fe40004701070 */
[----:B------:R-:W-:Y:S02]  /*07c0*/  ISETP.EQ.OR P4, PT, R20, RZ, !P4 ;  /* 0x000000ff1400720c */ /* 0x000fe40006782670 */
[----:B------:R-:W-:Y:S02]  /*07d0*/  ISETP.EQ.AND P1, PT, R10, RZ, P1 ;  /* 0x000000ff0a00720c */ /* 0x000fe40000f22270 */
[----:B------:R-:W-:Y:S02]  /*07e0*/  PLOP3.LUT P0, PT, P0, P4, PT, 0x80, 0x0 ;  /* 0x000000000000781c */ /* 0x000fe40000709070 */
[----:B------:R-:W-:Y:S02]  /*07f0*/  SEL R16, RZ, 0x1, !P1 ;  /* 0x00000001ff107807 */ /* 0x000fe40004800000 */
[----:B------:R-:W-:Y:S01]  /*0800*/  P2R R99, PR, RZ, 0x1 ;  /* 0x00000001ff637803 */ /* 0x000fe20000000000 */
[----:B------:R0:W3:Y:S01]  /*0810*/  @!UP1 SYNCS.EXCH.64 URZ, [UR8+0x68], UR4 ;  /* 0x00006804083f95b2 */ /* 0x0000e20008000100 */
[----:B------:R-:W-:Y:S01]  /*0820*/  NOP ;  /* 0x0000000000007918 */ /* 0x000fe20000000000 */
[----:B------:R-:W-:Y:S01]  /*0830*/  SEL R16, R16, 0x2, P5 ;  /* 0x0000000210107807 */ /* 0x000fe20002800000 */
[----:B------:R0:W4:Y:S01]  /*0840*/  @!UP2 SYNCS.EXCH.64 URZ, [UR9+0x40], UR6 ;  /* 0x00004006093fa5b2 */ /* 0x0001220008000100 */
[----:B------:R0:W0:Y:S01]  /*0850*/  @!UP3 SYNCS.EXCH.64 URZ, [UR9+0x48], UR6 ;  /* 0x00004806093fb5b2 */ /* 0x0000220008000100 */
[----:B------:R0:W0:Y:S01]  /*0860*/  @!UP4 SYNCS.EXCH.64 URZ, [UR9+0x50], UR6 ;  /* 0x00005006093fc5b2 */ /* 0x0000220008000100 */
[----:B------:R0:W0:Y:S01]  /*0870*/  @!UP5 SYNCS.EXCH.64 URZ, [UR9+0x58], UR6 ;  /* 0x00005806093fd5b2 */ /* 0x0000220008000100 */
[----:B------:R-:W-:Y:S01]  /*0880*/  NOP ;  /* 0x0000000000007918 */ /* 0x000fe20000000000 */
[----:B-1----:R-:W-:Y:S05]  /*0890*/  @!P3 BRA `(.L_x_3) ;  /* 0x000000000008b947 */ /* 0x002fea0003800000 */
[----:B0--34-:R-:W-:Y:S01]  /*08a0*/  UCGABAR_ARV ;  /* 0x00000000000079c7 */ /* 0x019fe20008000000 */
[----:B------:R-:W-:Y:S05]  /*08b0*/  BRA `(.L_x_4) ;  /* 0x0000000000047947 */ /* 0x000fea0003800000 */
.L_x_3:
[----:B0--34-:R-:W-:Y:S01]  /*08c0*/  NOP ;  /* 0x0000000000007918 */ /* 0x019fe20000000000 */
.L_x_4:
[----:B------:R-:W-:Y:S01]  /*08d0*/  ULDC.64 UR4, c[0x0][0x598] ;  /* 0x0001660000047ab9 */ /* 0x000fe20000000a00 */
[----:B------:R-:W-:Y:S01]  /*08e0*/  ULDC.64 UR36, c[0x0][0x208] ;  /* 0x0000820000247ab9 */ /* 0x000fe20000000a00 */
[----:B------:R-:W-:-:S04]  /*08f0*/  ISETP.NE.U32.AND P0, PT, RZ, UR4, PT ;  /* 0x00000004ff007c0c */ /* 0x000fc8000bf05070 */
[----:B------:R-:W-:-:S13]  /*0900*/  ISETP.NE.AND.EX P0, PT, RZ, UR5, PT, P0 ;  /* 0x00000005ff007c0c */ /* 0x000fda000bf05300 */
[----:B------:R-:W-:Y:S05]  /*0910*/  @!P0 BRA `(.L_x_5) ;  /* 0x00000000001c8947 */ /* 0x000fea0003800000 */
[----:B------:R-:W0:Y:S02]  /*0920*/  LDC.64 R8, c[0x0][0x598] ;  /* 0x00016600ff087b82 */ /* 0x000e240000000a00 */
[----:B0-----:R-:W3:Y:S02]  /*0930*/  LDG.E.64 R8, desc[UR36][R8.64] ;  /* 0x0000002408087981 */ /* 0x001ee4000c1e1b00 */
[----:B---3--:R-:W-:-:S04]  /*0940*/  ISETP.NE.U32.AND P0, PT, R8, RZ, PT ;  /* 0x000000ff0800720c */ /* 0x008fc80003f05070 */
[----:B------:R-:W-:-:S13]  /*0950*/  ISETP.NE.AND.EX P0, PT, R9, RZ, PT, P0 ;  /* 0x000000ff0900720c */ /* 0x000fda0003f05300 */
[----:B------:R-:W-:Y:S05]  /*0960*/  @!P0 BRA `(.L_x_5) ;  /* 0x0000000000088947 */ /* 0x000fea0003800000 */
[----:B------:R0:W5:Y:S01]  /*0970*/  LD.E R89, desc[UR36][R8.64] ;  /* 0x0000002408597980 */ /* 0x000162000c101900 */
[----:B------:R-:W-:Y:S05]  /*0980*/  BRA `(.L_x_6) ;  /* 0x0000000000247947 */ /* 0x000fea0003800000 */
.L_x_5:
[----:B------:R-:W-:Y:S02]  /*0990*/  ULDC.64 UR4, c[0x0][0x588] ;  /* 0x0001620000047ab9 */ /* 0x000fe40000000a00 */
[----:B------:R-:W-:-:S04]  /*09a0*/  ISETP.NE.U32.AND P0, PT, RZ, UR4, PT ;  /* 0x00000004ff007c0c */ /* 0x000fc8000bf05070 */
[----:B------:R-:W-:-:S13]  /*09b0*/  ISETP.NE.AND.EX P0, PT, RZ, UR5, PT, P0 ;  /* 0x00000005ff007c0c */ /* 0x000fda000bf05300 */
[----:B------:R-:W-:Y:S05]  /*09c0*/  @!P0 BRA `(.L_x_7) ;  /* 0x00000000000c8947 */ /* 0x000fea0003800000 */
[----:B------:R-:W0:Y:S02]  /*09d0*/  LDC.64 R8, c[0x0][0x588] ;  /* 0x00016200ff087b82 */ /* 0x000e240000000a00 */
[----:B0-----:R1:W5:Y:S01]  /*09e0*/  LDG.E R89, desc[UR36][R8.64] ;  /* 0x0000002408597981 */ /* 0x001362000c1e1900 */
[----:B------:R-:W-:Y:S05]  /*09f0*/  BRA `(.L_x_6) ;  /* 0x0000000000087947 */ /* 0x000fea0003800000 */
.L_x_7:
[----:B------:R-:W-:Y:S02]  /*0a00*/  ULDC UR4, c[0x0][0x580] ;  /* 0x0001600000047ab9 */ /* 0x000fe40000000800 */
[----:B------:R-:W-:-:S07]  /*0a10*/  IMAD.U32 R89, RZ, RZ, UR4 ;  /* 0x00000004ff597e24 */ /* 0x000fce000f8e00ff */
.L_x_6:
[----:B------:R-:W-:Y:S02]  /*0a20*/  ULDC.64 UR4, c[0x0][0x5a0] ;  /* 0x0001680000047ab9 */ /* 0x000fe40000000a00 */
[----:B------:R-:W-:-:S04]  /*0a30*/  ISETP.NE.U32.AND P0, PT, RZ, UR4, PT ;  /* 0x00000004ff007c0c */ /* 0x000fc8000bf05070 */
[----:B------:R-:W-:-:S13]  /*0a40*/  ISETP.NE.AND.EX P0, PT, RZ, UR5, PT, P0 ;  /* 0x00000005ff007c0c */ /* 0x000fda000bf05300 */
[----:B------:R-:W-:Y:S05]  /*0a50*/  @!P0 BRA `(.L_x_8) ;  /* 0x00000000001c8947 */ /* 0x000fea0003800000 */
[----:B01----:R-:W0:Y:S02]  /*0a60*/  LDC.64 R8, c[0x0][0x5a0] ;  /* 0x00016800ff087b82 */ /* 0x003e240000000a00 */
[----:B0-----:R-:W3:Y:S02]  /*0a70*/  LDG.E.64 R8, desc[UR36][R8.64] ;  /* 0x0000002408087981 */ /* 0x001ee4000c1e1b00 */
[----:B---3--:R-:W-:-:S04]  /*0a80*/  ISETP.NE.U32.AND P0, PT, R8, RZ, PT ;  /* 0x000000ff0800720c */ /* 0x008fc80003f05070 */
[----:B------:R-:W-:-:S13]  /*0a90*/  ISETP.NE.AND.EX P0, PT, R9, RZ, PT, P0 ;  /* 0x000000ff0900720c */ /* 0x000fda0003f05300 */
[----:B------:R-:W-:Y:S05]  /*0aa0*/  @!P0 BRA `(.L_x_8) ;  /* 0x0000000000088947 */ /* 0x000fea0003800000 */
[----:B------:R0:W5:Y:S01]  /*0ab0*/  LD.E R90, desc[UR36][R8.64] ;  /* 0x00000024085a7980 */ /* 0x000162000c101900 */
[----:B------:R-:W-:Y:S05]  /*0ac0*/  BRA `(.L_x_9) ;  /* 0x0000000000247947 */ /* 0x000fea0003800000 */
.L_x_8:
[----:B------:R-:W-:Y:S02]  /*0ad0*/  ULDC.64 UR4, c[0x0][0x590] ;  /* 0x0001640000047ab9 */ /* 0x000fe40000000a00 */
[----:B------:R-:W-:-:S04]  /*0ae0*/  ISETP.NE.U32.AND P0, PT, RZ, UR4, PT ;  /* 0x00000004ff007c0c */ /* 0x000fc8000bf05070 */
[----:B------:R-:W-:-:S13]  /*0af0*/  ISETP.NE.AND.EX P0, PT, RZ, UR5, PT, P0 ;  /* 0x00000005ff007c0c */ /* 0x000fda000bf05300 */
[----:B------:R-:W-:Y:S05]  /*0b00*/  @!P0 BRA `(.L_x_10) ;  /* 0x00000000000c8947 */ /* 0x000fea0003800000 */
[----:B------:R-:W3:Y:S02]  /*0b10*/  LDC.64 R90, c[0x0][0x590] ;  /* 0x00016400ff5a7b82 */ /* 0x000ee40000000a00 */
[----:B---3--:R3:W5:Y:S01]  /*0b20*/  LDG.E R90, desc[UR36][R90.64] ;  /* 0x000000245a5a7981 */ /* 0x008762000c1e1900 */
[----:B------:R-:W-:Y:S05]  /*0b30*/  BRA `(.L_x_9) ;  /* 0x0000000000087947 */ /* 0x000fea0003800000 */
.L_x_10:
[----:B------:R-:W-:Y:S02]  /*0b40*/  ULDC UR4, c[0x0][0x584] ;  /* 0x0001610000047ab9 */ /* 0x000fe40000000800 */
[----:B------:R-:W-:-:S07]  /*0b50*/  IMAD.U32 R90, RZ, RZ, UR4 ;  /* 0x00000004ff5a7e24 */ /* 0x000fce000f8e00ff */
.L_x_9:
[----:B------:R-:W4:Y:S01]  /*0b60*/  LDC R2, c[0x0][0x65c] ;  /* 0x00019700ff027b82 */ /* 0x000f220000000800 */
[----:B------:R-:W-:Y:S01]  /*0b70*/  ULDC UR6, c[0x0][0x28c] ;  /* 0x0000a30000067ab9 */ /* 0x000fe20000000800 */
[----:B------:R-:W-:Y:S01]  /*0b80*/  ISETP.NE.AND P0, PT, R10, 0x2, PT ;  /* 0x000000020a00780c */ /* 0x000fe20003f05270 */
[----:B------:R-:W-:Y:S01]  /*0b90*/  UIADD3 UR6, UR6, 0x1f, URZ ;  /* 0x0000001f06067890 */ /* 0x000fe2000fffe03f */
[----:B01----:R-:W-:Y:S01]  /*0ba0*/  IMAD.U32 R8, RZ, RZ, UR12 ;  /* 0x0000000cff087e24 */ /* 0x003fe2000f8e00ff */
[----:B------:R-:W-:Y:S01]  /*0bb0*/  UMOV UR38, URZ ;  /* 0x0000003f00267c82 */ /* 0x000fe20008000000 */
[----:B------:R-:W-:Y:S01]  /*0bc0*/  IMAD.MOV.U32 R9, RZ, RZ, RZ ;  /* 0x000000ffff097224 */ /* 0x000fe200078e00ff */
[----:B------:R-:W-:Y:S01]  /*0bd0*/  USHF.R.S32.HI UR7, URZ, 0x1f, UR6 ;  /* 0x0000001f3f077899 */ /* 0x000fe20008011406 */
[----:B------:R-:W-:Y:S01]  /*0be0*/  UMOV UR39, URZ ;  /* 0x0000003f00277c82 */ /* 0x000fe20008000000 */
[----:B------:R-:W-:Y:S02]  /*0bf0*/  ULDC.64 UR8, c[0x0][0x650] ;  /* 0x0001940000087ab9 */ /* 0x000fe40000000a00 */
[----:B------:R-:W-:-:S04]  /*0c00*/  ULEA.HI UR7, UR7, UR6, URZ, 0x5 ;  /* 0x0000000607077291 */ /* 0x000fc8000f8f283f */
[----:B------:R-:W-:Y:S01]  /*0c10*/  USHF.R.S32.HI UR40, URZ, 0x5, UR7 ;  /* 0x000000053f287899 */ /* 0x000fe20008011407 */
[----:B----4-:R-:W-:-:S13]  /*0c20*/  ISETP.NE.AND P1, PT, R2, 0x1, PT ;  /* 0x000000010200780c */ /* 0x010fda0003f25270 */
[----:B------:R-:W0:Y:S01]  /*0c30*/  @P1 LDC R19, c[0x0][0x10] ;  /* 0x00000400ff131b82 */ /* 0x000e220000000800 */
[----:B------:R-:W-:Y:S02]  /*0c40*/  @P1 IMAD.MOV.U32 R7, RZ, RZ, RZ ;  /* 0x000000ffff071224 */ /* 0x000fe400078e00ff */
[----:B------:R-:W-:-:S05]  /*0c50*/  @P1 IMAD.MOV.U32 R17, RZ, RZ, RZ ;  /* 0x000000ffff111224 */ /* 0x000fca00078e00ff */
[----:B------:R-:W1:Y:S01]  /*0c60*/  @!P1 LDC R11, c[0x0][0xc] ;  /* 0x00000300ff0b9b82 */ /* 0x000e620000000800 */
[----:B------:R-:W-:Y:S01]  /*0c70*/  ULDC UR4, c[0x0][0xc] ;  /* 0x0000030000047ab9 */ /* 0x000fe20000000800 */
[----:B------:R-:W-:Y:S02]  /*0c80*/  ULDC UR5, c[0x0][0x10] ;  /* 0x0000040000057ab9 */ /* 0x000fe40000000800 */
[----:B------:R-:W-:-:S04]  /*0c90*/  UIMAD.WIDE.U32 UR4, UR4, UR5, URZ ;  /* 0x00000005040472a5 */ /* 0x000fc8000f8e003f */
[----:B------:R-:W4:Y:S01]  /*0ca0*/  LDC R2, c[0x0][0x14] ;  /* 0x00000500ff027b82 */ /* 0x000f220000000800 */
[----:B0-----:R-:W-:-:S04]  /*0cb0*/  @P1 IMAD.WIDE.U32 R18, R19, UR12, R6 ;  /* 0x0000000c13121c25 */ /* 0x001fc8000f8e0006 */
[----:B------:R-:W-:Y:S02]  /*0cc0*/  @P1 IMAD.IADD R17, R19, 0x1, R17 ;  /* 0x0000000113111824 */ /* 0x000fe400078e0211 */
[----:B-1----:R-:W-:-:S04]  /*0cd0*/  @!P1 IMAD.WIDE.U32 R8, R6, R11, R8 ;  /* 0x0000000b06089225 */ /* 0x002fc800078e0008 */
[----:B------:R-:W-:Y:S02]  /*0ce0*/  @!P1 IMAD.MOV.U32 R18, RZ, RZ, R8 ;  /* 0x000000ffff129224 */ /* 0x000fe400078e0008 */
[----:B------:R-:W-:Y:S02]  /*0cf0*/  @!P1 IMAD.MOV.U32 R17, RZ, RZ, R9 ;  /* 0x000000ffff119224 */ /* 0x000fe400078e0009 */
[----:B----4-:R-:W-:-:S04]  /*0d00*/  IMAD.WIDE.U32 R12, R2, UR4, RZ ;  /* 0x00000004020c7c25 */ /* 0x010fc8000f8e00ff */
[----:B------:R-:W-:Y:S01]  /*0d10*/  IMAD R23, R2, UR5, RZ ;  /* 0x0000000502177c24 */ /* 0x000fe2000f8e02ff */
[----:B------:R0:W-:Y:S03]  /*0d20*/  STL.64 [R1], R12 ;  /* 0x0000000c01007387 */ /* 0x0001e60000100a00 */
[----:B------:R-:W-:Y:S01]  /*0d30*/  IMAD.IADD R23, R13, 0x1, R23 ;  /* 0x000000010d177824 */ /* 0x000fe200078e0217 */
[----:B------:R-:W-:Y:S06]  /*0d40*/  @P0 BRA `(.L_x_11) ;  /* 0x0000000000200947 */ /* 0x000fec0003800000 */
[----:B------:R-:W-:Y:S01]  /*0d50*/  UISETP.GE.U32.AND UP0, UPT, UR40, 0x3, UPT ;  /* 0x000000032800788c */ /* 0x000fe2000bf06070 */
[----:B------:R-:W-:Y:S01]  /*0d60*/  IADD3 R18, P0, R18, R12, RZ ;  /* 0x0000000c12127210 */ /* 0x000fe20007f1e0ff */
[----:B------:R-:W-:Y:S01]  /*0d70*/  UIMAD.WIDE.U32 UR4, UR40, -0x55555555, URZ ;  /* 0xaaaaaaab280478a5 */ /* 0x000fe2000f8e003f */
[----:B------:R-:W-:-:S03]  /*0d80*/  UMOV UR39, URZ ;  /* 0x0000003f00277c82 */ /* 0x000fc60008000000 */
[----:B------:R-:W-:Y:S01]  /*0d90*/  USHF.R.U32.HI UR4, URZ, 0x1, UR5 ;  /* 0x000000013f047899 */ /* 0x000fe20008011605 */
[----:B------:R-:W-:-:S03]  /*0da0*/  IMAD.X R17, R23, 0x1, R17, P0 ;  /* 0x0000000117117824 */ /* 0x000fc600000e0611 */
[----:B------:R-:W-:Y:S02]  /*0db0*/  UIMAD UR38, UR4, -0x3, UR40 ;  /* 0xfffffffd042678a4 */ /* 0x000fe4000f8e0228 */
[----:B------:R-:W-:-:S12]  /*0dc0*/  @UP0 ULOP3.LUT UR39, UR4, 0x1, URZ, 0xc0, !UPT ;  /* 0x0000000104270892 */ /* 0x000fd8000f8ec03f */
.L_x_11:
[----:B------:R-:W-:Y:S01]  /*0dd0*/  ISETP.GE.U32.AND P0, PT, R18, UR8, PT ;  /* 0x0000000812007c0c */ /* 0x000fe2000bf06070 */
[----:B------:R-:W-:Y:S01]  /*0de0*/  IMAD.MOV.U32 R19, RZ, RZ, -0x1 ;  /* 0xffffffffff137424 */ /* 0x000fe200078e00ff */
[----:B------:R-:W-:Y:S01]  /*0df0*/  PRMT R8, RZ, 0x7610, R8 ;  /* 0x00007610ff087816 */ /* 0x000fe20000000008 */
[----:B------:R-:W-:Y:S01]  /*0e00*/  IMAD.MOV.U32 R22, RZ, RZ, -0x1 ;  /* 0xffffffffff167424 */ /* 0x000fe200078e00ff */
[----:B------:R-:W-:Y:S01]  /*0e10*/  ISETP.GE.U32.AND.EX P0, PT, R17, UR9, PT, P0 ;  /* 0x0000000911007c0c */ /* 0x000fe2000bf06100 */
[----:B------:R-:W-:-:S12]  /*0e20*/  IMAD.MOV.U32 R2, RZ, RZ, -0x1 ;  /* 0xffffffffff027424 */ /* 0x000fd800078e00ff */
[----:B------:R-:W-:Y:S05]  /*0e30*/  @P0 BRA `(.L_x_12) ;  /* 0x00000004002c0947 */ /* 0x000fea0003800000 */
[----:B------:R-:W1:Y:S01]  /*0e40*/  LDC.64 R26, c[0x0][0x628] ;  /* 0x00018a00ff1a7b82 */ /* 0x000e620000000a00 */
[----:B------:R-:W-:Y:S02]  /*0e50*/  IMAD.MOV.U32 R8, RZ, RZ, R18 ;  /* 0x000000ffff087224 */ /* 0x000fe400078e0012 */
[----:B------:R-:W-:-:S05]  /*0e60*/  IMAD.MOV.U32 R9, RZ, RZ, R17 ;  /* 0x000000ffff097224 */ /* 0x000fca00078e0011 */
[----:B------:R-:W4:Y:S08]  /*0e70*/  LDC R2, c[0x0][0x630] ;  /* 0x00018c00ff027b82 */ /* 0x000f300000000800 */
[----:B------:R-:W0:Y:S01]  /*0e80*/  LDC.64 R28, c[0x0][0x620] ;  /* 0x00018800ff1c7b82 */ /* 0x000e220000000a00 */
[----:B-1----:R-:W-:-:S04]  /*0e90*/  ISETP.NE.U32.AND P0, PT, R26, RZ, PT ;  /* 0x000000ff1a00720c */ /* 0x002fc80003f05070 */
[----:B------:R-:W-:-:S13]  /*0ea0*/  ISETP.NE.AND.EX P0, PT, R27, RZ, PT, P0 ;  /* 0x000000ff1b00720c */ /* 0x000fda0003f05300 */
[----:B0---4-:R-:W-:Y:S05]  /*0eb0*/  @!P0 BRA `(.L_x_13) ;  /* 0x0000000000288947 */ /* 0x011fea0003800000 */
[----:B------:R-:W0:Y:S02]  /*0ec0*/  LDC R13, c[0x0][0x634] ;  /* 0x00018d00ff0d7b82 */ /* 0x000e240000000800 */
[----:B0-----:R-:W-:-:S05]  /*0ed0*/  IADD3 R13, P0, R18, R13, RZ ;  /* 0x0000000d120d7210 */ /* 0x001fca0007f1e0ff */
[----:B------:R-:W-:-:S04]  /*0ee0*/  IMAD.X R15, RZ, RZ, R17, P0 ;  /* 0x000000ffff0f7224 */ /* 0x000fc800000e0611 */
[----:B------:R-:W-:-:S04]  /*0ef0*/  IMAD.WIDE.U32 R8, R15, R26, RZ ;  /* 0x0000001a0f087225 */ /* 0x000fc800078e00ff */
[----:B------:R-:W-:-:S04]  /*0f00*/  IMAD.WIDE.U32 R10, P0, R13, R27, R8 ;  /* 0x0000001b0d0a7225 */ /* 0x000fc80007800008 */
[----:B------:R-:W-:-:S04]  /*0f10*/  IMAD.WIDE.U32 R8, R13, R26, RZ ;  /* 0x0000001a0d087225 */ /* 0x000fc800078e00ff */
[----:B------:R-:W-:Y:S01]  /*0f20*/  IMAD.X R13, RZ, RZ, RZ, P0 ;  /* 0x000000ffff0d7224 */ /* 0x000fe200000e06ff */
[----:B------:R-:W-:Y:S01]  /*0f30*/  IADD3 RZ, P0, R9, R10, RZ ;  /* 0x0000000a09ff7210 */ /* 0x000fe20007f1e0ff */
[----:B------:R-:W-:-:S04]  /*0f40*/  IMAD.MOV.U32 R12, RZ, RZ, R11 ;  /* 0x000000ffff0c7224 */ /* 0x000fc800078e000b */
[----:B------:R-:W-:-:S08]  /*0f50*/  IMAD.WIDE.U32.X R8, R15, R27, R12, P0 ;  /* 0x0000001b0f087225 */ /* 0x000fd000000e040c */
.L_x_13:
[----:B------:R-:W0:Y:S01]  /*0f60*/  LDC.64 R32, c[0x0][0x640] ;  /* 0x00019000ff207b82 */ /* 0x000e220000000a00 */
[-C--:B------:R-:W-:Y:S01]  /*0f70*/  SHF.R.U64 R30, R8, R2.reuse, R9 ;  /* 0x00000002081e7219 */ /* 0x080fe20000001209 */
[----:B------:R-:W-:Y:S01]  /*0f80*/  IMAD.MOV.U32 R19, RZ, RZ, R17 ;  /* 0x000000ffff137224 */ /* 0x000fe200078e0011 */
[----:B------:R-:W-:Y:S02]  /*0f90*/  SHF.R.U32.HI R2, RZ, R2, R9 ;  /* 0x00000002ff027219 */ /* 0x000fe40000011609 */
[----:B------:R-:W-:-:S03]  /*0fa0*/  IADD3 R11, P0, RZ, -R30, RZ ;  /* 0x8000001eff0b7210 */ /* 0x000fc60007f1e0ff */
[----:B------:R-:W1:Y:S02]  /*0fb0*/  LDC R10, c[0x0][0x618] ;  /* 0x00018600ff0a7b82 */ /* 0x000e640000000800 */
[----:B------:R-:W-:-:S04]  /*0fc0*/  IMAD.X R9, RZ, RZ, ~R2, P0 ;  /* 0x000000ffff097224 */ /* 0x000fc800000e0e02 */
[-C--:B------:R-:W-:Y:S02]  /*0fd0*/  IMAD R2, R9, R28.reuse, RZ ;  /* 0x0000001c09027224 */ /* 0x080fe400078e02ff */
[----:B------:R-:W4:Y:S01]  /*0fe0*/  LDC R13, c[0x0][0x608] ;  /* 0x00018200ff0d7b82 */ /* 0x000f220000000800 */
[----:B------:R-:W-:-:S04]  /*0ff0*/  IMAD.WIDE.U32 R8, R11, R28, R18 ;  /* 0x0000001c0b087225 */ /* 0x000fc800078e0012 */
[----:B------:R-:W-:Y:S02]  /*1000*/  IMAD R11, R11, R29, R2 ;  /* 0x0000001d0b0b7224 */ /* 0x000fe400078e0202 */
[----:B------:R-:W-:Y:S01]  /*1010*/  IMAD.MOV.U32 R2, RZ, RZ, -0x1 ;  /* 0xffffffffff027424 */ /* 0x000fe200078e00ff */
[----:B------:R-:W2:Y:S01]  /*1020*/  LDC R31, c[0x0][0x658] ;  /* 0x00019600ff1f7b82 */ /* 0x000ea20000000800 */
[----:B------:R-:W-:Y:S01]  /*1030*/  IMAD.IADD R9, R9, 0x1, R11 ;  /* 0x0000000109097824 */ /* 0x000fe200078e020b */
[----:B0-----:R-:W-:Y:S01]  /*1040*/  ISETP.NE.U32.AND P0, PT, R32, RZ, PT ;  /* 0x000000ff2000720c */ /* 0x001fe20003f05070 */
[----:B------:R-:W-:-:S03]  /*1050*/  IMAD.MOV.U32 R28, RZ, RZ, 0x1 ;  /* 0x00000001ff1c7424 */ /* 0x000fc600078e00ff */
[----:B------:R-:W-:Y:S02]  /*1060*/  ISETP.NE.AND.EX P0, PT, R33, RZ, PT, P0 ;  /* 0x000000ff2100720c */ /* 0x000fe40003f05300 */
[----:B------:R-:W0:Y:S01]  /*1070*/  LDC R27, c[0x0][0x600] ;  /* 0x00018000ff1b7b82 */ /* 0x000e220000000800 */
[-CC-:B-1----:R-:W-:Y:S02]  /*1080*/  SHF.R.U64 R25, R8, R10.reuse, R9.reuse ;  /* 0x0000000a08197219 */ /* 0x182fe40000001209 */
[----:B------:R-:W-:-:S05]  /*1090*/  SHF.R.U32.HI R8, RZ, R10, R9 ;  /* 0x0000000aff087219 */ /* 0x000fca0000011609 */
[----:B------:R-:W1:Y:S01]  /*10a0*/  LDC R22, c[0x0][0x648] ;  /* 0x00019200ff167b82 */ /* 0x000e620000000800 */
[-CC-:B----4-:R-:W-:Y:S02]  /*10b0*/  SHF.R.U64 R34, R25, R13.reuse, R8.reuse ;  /* 0x0000000d19227219 */ /* 0x190fe40000001208 */
[----:B------:R-:W-:-:S05]  /*10c0*/  SHF.R.U32.HI R8, RZ, R13, R8 ;  /* 0x0000000dff087219 */ /* 0x000fca0000011608 */
[----:B------:R-:W4:Y:S01]  /*10d0*/  LDC R26, c[0x0][0x638] ;  /* 0x00018e00ff1a7b82 */ /* 0x000f220000000800 */
[-CC-:B--2---:R-:W-:Y:S02]  /*10e0*/  SHF.R.U64 R36, R34, R31.reuse, R8.reuse ;  /* 0x0000001f22247219 */ /* 0x184fe40000001208 */
[-C--:B------:R-:W-:Y:S02]  /*10f0*/  SHF.L.U32 R2, R2, R31.reuse, RZ ;  /* 0x0000001f02027219 */ /* 0x080fe400000006ff */
[----:B------:R-:W-:Y:S01]  /*1100*/  SHF.R.U32.HI R9, RZ, R31, R8 ;  /* 0x0000001fff097219 */ /* 0x000fe20000011608 */
[----:B------:R-:W-:Y:S01]  /*1110*/  IMAD.MOV.U32 R8, RZ, RZ, R36 ;  /* 0x000000ffff087224 */ /* 0x000fe200078e0024 */
[----:B------:R-:W-:Y:S01]  /*1120*/  LOP3.LUT R15, RZ, R2, RZ, 0x33, !PT ;  /* 0x00000002ff0f7212 */ /* 0x000fe200078e33ff */
[----:B------:R-:W2:Y:S01]  /*1130*/  LDC R29, c[0x0][0x610] ;  /* 0x00018400ff1d7b82 */ /* 0x000ea20000000800 */
[----:B------:R-:W-:Y:S05]  /*1140*/  @!P0 BRA `(.L_x_14) ;  /* 0x0000000000288947 */ /* 0x000fea0003800000 */
[----:B------:R-:W3:Y:S02]  /*1150*/  LDC R13, c[0x0][0x64c] ;  /* 0x00019300ff0d7b82 */ /* 0x000ee40000000800 */
[----:B---3--:R-:W-:-:S05]  /*1160*/  IADD3 R13, P0, R36, R13, RZ ;  /* 0x0000000d240d7210 */ /* 0x008fca0007f1e0ff */
        /* <DEDUP_REMOVED lines=8> */
.L_x_14:
[----:B-1----:R-:W-:Y:S01]  /*11f0*/  SHF.R.U64 R7, R8, R22, R9 ;  /* 0x0000001608077219 */ /* 0x002fe20000001209 */
[----:B0-----:R-:W-:Y:S01]  /*1200*/  VIADD R8, R27, 0xffffffff ;  /* 0xffffffff1b087836 */ /* 0x001fe20000000000 */
[----:B------:R-:W-:Y:S01]  /*1210*/  SHF.L.U32 R2, R28, R31, RZ ;  /* 0x0000001f1c027219 */ /* 0x000fe200000006ff */
[----:B------:R-:W-:Y:S01]  /*1220*/  @P1 IMAD R20, R21, R24, R6 ;  /* 0x0000001815141224 */ /* 0x000fe200078e0206 */
[----:B------:R-:W-:Y:S01]  /*1230*/  LOP3.LUT R15, R34, R15, RZ, 0xc0, !PT ;  /* 0x0000000f220f7212 */ /* 0x000fe200078ec0ff */
[----:B------:R-:W-:Y:S01]  /*1240*/  IMAD.MOV R9, RZ, RZ, -R7 ;  /* 0x000000ffff097224 */ /* 0x000fe200078e0a07 */
[----:B------:R-:W-:Y:S01]  /*1250*/  LOP3.LUT R8, R25, R8, RZ, 0xc0, !PT ;  /* 0x0000000819087212 */ /* 0x000fe200078ec0ff */
[----:B------:R-:W-:Y:S02]  /*1260*/  IMAD.MOV.U32 R6, RZ, RZ, 0x1 ;  /* 0x00000001ff067424 */ /* 0x000fe400078e00ff */
[----:B------:R-:W-:Y:S02]  /*1270*/  IMAD R15, R2, R7, R15 ;  /* 0x00000007020f7224 */ /* 0x000fe400078e020f */
[----:B----4-:R-:W-:-:S02]  /*1280*/  IMAD R2, R9, R26, R36 ;  /* 0x0000001a09027224 */ /* 0x010fc400078e0224 */
[----:B--2---:R-:W-:Y:S02]  /*1290*/  IMAD R19, R15, R29, R20 ;  /* 0x0000001d0f137224 */ /* 0x004fe400078e0214 */
[--C-:B------:R-:W-:Y:S01]  /*12a0*/  IMAD R2, R2, R27, R8.reuse ;  /* 0x0000001b02027224 */ /* 0x100fe200078e0208 */
[----:B------:R-:W-:-:S04]  /*12b0*/  PRMT R8, R6, 0x7610, R8 ;  /* 0x0000761006087816 */ /* 0x000fc80000000008 */
[----:B------:R-:W-:Y:S02]  /*12c0*/  SEL R22, R2, R19, !P1 ;  /* 0x0000001302167207 */ /* 0x000fe40004800000 */
[----:B------:R-:W-:Y:S01]  /*12d0*/  SEL R19, R19, R2, !P1 ;  /* 0x0000000213137207 */ /* 0x000fe20004800000 */
[----:B------:R-:W-:-:S07]  /*12e0*/  IMAD.MOV.U32 R2, RZ, RZ, R30 ;  /* 0x000000ffff027224 */ /* 0x000fce00078e001e */
.L_x_12:
[----:B------:R-:W-:Y:S05]  /*12f0*/  @!P3 BRA `(.L_x_15) ;  /* 0x00000000000cb947 */ /* 0x000fea0003800000 */
[----:B------:R-:W-:Y:S01]  /*1300*/  UCGABAR_WAIT ;  /* 0x0000000000007dc7 */ /* 0x000fe20008000000 */
[----:B------:R-:W-:Y:S01]  /*1310*/  CCTL.IVALL ;  /* 0x00000000ff00798f */ /* 0x000fe20002000000 */
[----:B------:R-:W-:Y:S05]  /*1320*/  BRA `(.L_x_16) ;  /* 0x0000000000047947 */ /* 0x000fea0003800000 */
.L_x_15:
[----:B------:R-:W-:Y:S06]  /*1330*/  BAR.SYNC.DEFER_BLOCKING 0x0 ;  /* 0x0000000000007b1d */ /* 0x000fec0000010000 */
.L_x_16:
[----:B------:R-:W-:Y:S05]  /*1340*/  @!P2 BRA `(.L_x_17) ;  /* 0x00000054000ca947 */ /* 0x000fea0003800000 */
[----:B------:R-:W-:-:S13]  /*1350*/  ISETP.GT.U32.AND P0, PT, R35, 0x1, PT ;  /* 0x000000012300780c */ /* 0x000fda0003f04070 */
[----:B------:R-:W-:Y:S05]  /*1360*/  @P0 EXIT ;  /* 0x000000000000094d */ /* 0x000fea0003800000 */
.L_x_18:
[----:B------:R-:W-:-:S08]  /*1370*/  NOP ;  /* 0x0000000000007918 */ /* 0x000fd00000000000 */
[----:B------:R-:W1:Y:S02]  /*1380*/  USETMAXREG.TRY_ALLOC.CTAPOOL UP0, 0xe8 ;  /* 0x000000e8000079c8 */ /* 0x000e640008000600 */
[----:B-1----:R-:W-:-:S13]  /*1390*/  PLOP3.LUT P0, PT, PT, PT, UP0, 0x80, 0x0 ;  /* 0x000000000000781c */ /* 0x002fda0003f0f008 */
[----:B------:R-:W-:Y:S05]  /*13a0*/  @!P0 BRA `(.L_x_18) ;  /* 0xfffffffc00f08947 */ /* 0x000fea000383ffff */
[----:B------:R-:W-:-:S13]  /*13b0*/  LOP3.LUT P0, RZ, R8, 0xff, RZ, 0xc0, !PT ;  /* 0x000000ff08ff7812 */ /* 0x000fda000780c0ff */
[----:B------:R-:W-:Y:S05]  /*13c0*/  @!P0 EXIT ;  /* 0x000000000000894d */ /* 0x000fea0003800000 */
[----:B------:R-:W1:Y:S01]  /*13d0*/  S2UR UR4, SR_CgaCtaId ;  /* 0x00000000000479c3 */ /* 0x000e620000008800 */
[----:B--2---:R-:W-:Y:S01]  /*13e0*/  VIADD R14, R14, 0xffffffff ;  /* 0xffffffff0e0e7836 */ /* 0x004fe20000000000 */
[CC--:B------:R-:W-:Y:S01]  /*13f0*/  LEA.HI R4, R0.reuse, R3.reuse, RZ, 0x2 ;  /* 0x0000000300047211 */ /* 0x0c0fe200078f10ff */
[----:B------:R-:W-:Y:S01]  /*1400*/  UMOV UR41, 0x400 ;  /* 0x0000040000297882 */ /* 0x000fe20000000000 */
[----:B------:R-:W-:Y:S01]  /*1410*/  LEA.HI R0, R0, R3, RZ, 0x5 ;  /* 0x0000000300007211 */ /* 0x000fe200078f28ff */
[----:B------:R-:W-:Y:S01]  /*1420*/  UISETP.LT.AND UP0, UPT, UR40, 0x1, UPT ;  /* 0x000000012800788c */ /* 0x000fe2000bf01270 */
[----:B------:R-:W-:Y:S01]  /*1430*/  R2UR UR42, R14 ;  /* 0x000000000e2a72ca */ /* 0x000fe200000e0000 */
[----:B------:R-:W-:Y:S01]  /*1440*/  ULDC UR6, c[0x0][0x284] ;  /* 0x0000a10000067ab9 */ /* 0x000fe20000000800 */
[--C-:B------:R-:W-:Y:S01]  /*1450*/  SHF.R.S32.HI R92, RZ, 0x2, R4.reuse ;  /* 0x00000002ff5c7819 */ /* 0x100fe20000011404 */
[----:B------:R-:W-:Y:S01]  /*1460*/  USEL UR43, UR40, 0x1, UP0 ;  /* 0x00000001282b7887 */ /* 0x000fe20008000000 */
[----:B------:R-:W-:Y:S01]  /*1470*/  SHF.R.S32.HI R5, RZ, 0x1f, R4 ;  /* 0x0000001fff057819 */ /* 0x000fe20000011404 */
[----:B------:R-:W-:Y:S01]  /*1480*/  USHF.L.U32 UR46, UR40, 0x1, URZ ;  /* 0x00000001282e7899 */ /* 0x000fe2000800063f */
[----:B------:R-:W-:Y:S01]  /*1490*/  LOP3.LUT R4, R4, 0xfffffffc, RZ, 0xc0, !PT ;  /* 0xfffffffc04047812 */ /* 0x000fe200078ec0ff */
[----:B------:R-:W-:Y:S01]  /*14a0*/  UIADD3 UR43, -UR43, UR40, URZ ;  /* 0x000000282b2b7290 */ /* 0x000fe2000fffe13f */
[----:B------:R-:W-:-:S02]  /*14b0*/  LEA.HI R5, R5, R92, RZ, 0x3 ;  /* 0x0000005c05057211 */ /* 0x000fc400078f18ff */
[----:B------:R-:W-:Y:S01]  /*14c0*/  ISETP.NE.AND P0, PT, R14, RZ, PT ;  /* 0x000000ff0e00720c */ /* 0x000fe20003f05270 */
[----:B---3--:R-:W-:Y:S01]  /*14d0*/  IMAD.IADD R91, R3, 0x1, -R4 ;  /* 0x00000001035b7824 */ /* 0x008fe200078e0a04 */
[----:B------:R-:W-:Y:S01]  /*14e0*/  LOP3.LUT R5, R5, 0xfffffff8, RZ, 0xc0, !PT ;  /* 0xfffffff805057812 */ /* 0x000fe200078ec0ff */
[----:B------:R-:W-:Y:S01]  /*14f0*/  USHF.L.U32 UR42, UR42, 0x3, URZ ;  /* 0x000000032a2a7899 */ /* 0x000fe2000800063f */
[----:B------:R-:W-:Y:S02]  /*1500*/  LOP3.LUT R102, R16, 0x1, RZ, 0xfc, !PT ;  /* 0x0000000110667812 */ /* 0x000fe400078efcff */
[----:B------:R-:W-:Y:S01]  /*1510*/  SEL R103, RZ, 0x1, P0 ;  /* 0x00000001ff677807 */ /* 0x000fe20000000000 */
[----:B------:R-:W-:Y:S01]  /*1520*/  IMAD.IADD R92, R92, 0x1, -R5 ;  /* 0x000000015c5c7824 */ /* 0x000fe200078e0a05 */
[----:B-1----:R-:W-:Y:S01]  /*1530*/  ULEA UR41, UR4, UR41, 0x18 ;  /* 0x0000002904297291 */ /* 0x002fe2000f8ec03f */
[----:B------:R-:W-:Y:S01]  /*1540*/  SHF.R.S32.HI R5, RZ, 0x5, R0 ;  /* 0x00000005ff057819 */ /* 0x000fe20000011400 */
[----:B------:R-:W-:-:S02]  /*1550*/  IMAD.U32 R95, RZ, RZ, UR42 ;  /* 0x0000002aff5f7e24 */ /* 0x000fc4000f8e00ff */
[----:B------:R-:W-:Y:S01]  /*1560*/  UIADD3 UR47, UR41, 0x40, URZ ;  /* 0x00000040292f7890 */ /* 0x000fe2000fffe03f */
[--C-:B------:R-:W-:Y:S01]  /*1570*/  SHF.R.S32.HI R93, RZ, 0x1f, R92.reuse ;  /* 0x0000001fff5d7819 */ /* 0x100fe2000001145c */
[----:B------:R-:W-:Y:S01]  /*1580*/  UIADD3 UR4, UR41, 0x100, URZ ;  /* 0x0000010029047890 */ /* 0x000fe2000fffe03f */
[--C-:B------:R-:W-:Y:S01]  /*1590*/  IMAD R98, R5, -0x10, -R92.reuse ;  /* 0xfffffff005627824 */ /* 0x100fe200078e0a5c */
[----:B------:R-:W-:Y:S01]  /*15a0*/  UIADD3 UR5, UR41, 0x3100, URZ ;  /* 0x0000310029057890 */ /* 0x000fe2000fffe03f */
[----:B------:R-:W-:Y:S01]  /*15b0*/  LOP3.LUT R97, R95, 0x8, RZ, 0xc0, !PT ;  /* 0x000000085f617812 */ /* 0x000fe200078ec0ff */
[----:B------:R-:W-:Y:S01]  /*15c0*/  USHF.R.U32.HI UR4, URZ, 0x4, UR4 ;  /* 0x000000043f047899 */ /* 0x000fe20008011604 */
[----:B------:R-:W-:Y:S01]  /*15d0*/  IMAD.U32 R94, RZ, RZ, UR47 ;  /* 0x0000002fff5e7e24 */ /* 0x000fe2000f8e00ff */
[----:B------:R-:W-:Y:S01]  /*15e0*/  USHF.R.U32.HI UR5, URZ, 0x4, UR5 ;  /* 0x000000043f057899 */ /* 0x000fe20008011605 */
[----:B------:R-:W-:Y:S01]  /*15f0*/  IMAD.WIDE R92, R5, 0x10, R92 ;  /* 0x00000010055c7825 */ /* 0x000fe200078e025c */
[----:B------:R-:W-:Y:S01]  /*1600*/  ULOP3.LUT UR4, UR4, 0x3fff, URZ, 0xc0, !UPT ;  /* 0x00003fff04047892 */ /* 0x000fe2000f8ec03f */
[----:B------:R-:W-:Y:S01]  /*1610*/  LOP3.LUT R95, R95, 0x8, RZ, 0xc, !PT ;  /* 0x000000085f5f7812 */ /* 0x000fe200078e0cff */
[----:B------:R-:W-:Y:S01]  /*1620*/  ULOP3.LUT UR5, UR5, 0x3fff, URZ, 0xc0, !UPT ;  /* 0x00003fff05057892 */ /* 0x000fe2000f8ec03f */
[----:B------:R-:W-:Y:S01]  /*1630*/  VIADD R96, R94, UR42 ;  /* 0x0000002a5e607c36 */ /* 0x000fe20008000000 */
[----:B------:R-:W-:Y:S01]  /*1640*/  LOP3.LUT R97, R97, 0x18, RZ, 0x3c, !PT ;  /* 0x0000001861617812 */ /* 0x000fe200078e3cff */
[----:B------:R-:W-:Y:S01]  /*1650*/  VIADD R98, R98, UR6 ;  /* 0x0000000662627c36 */ /* 0x000fe20008000000 */
[----:B------:R-:W-:-:S02]  /*1660*/  ULOP3.LUT UR44, UR4, 0x10000, URZ, 0xfc, !UPT ;  /* 0x00010000042c7892 */ /* 0x000fc4000f8efc3f */
[----:B------:R-:W-:-:S12]  /*1670*/  ULOP3.LUT UR45, UR5, 0x10000, URZ, 0xfc, !UPT ;  /* 0x00010000052d7892 */ /* 0x000fd8000f8efc3f */
.L_x_166:
[----:B------:R-:W-:Y:S01]  /*1680*/  SHF.L.U32 R3, R103, 0x1f, RZ ;  /* 0x0000001f67037819 */ /* 0x000fe200000006ff */
[----:B------:R-:W-:Y:S02]  /*1690*/  ULDC UR4, c[0x0][0x28c] ;  /* 0x0000a30000047ab9 */ /* 0x000fe40000000800 */
[----:B------:R-:W-:Y:S01]  /*16a0*/  ISETP.LT.AND P1, PT, RZ, UR4, PT ;  /* 0x00000004ff007c0c */ /* 0x000fe2000bf21270 */
[----:B------:R-:W1:Y:S02]  /*16b0*/  SYNCS.PHASECHK.TRANS64.TRYWAIT P0, [R94+UR42], R3 ;  /* 0x000000035e0075a7 */ /* 0x000e64000800016a */
[----:B-1-3--:R-:W-:Y:S10]  /*16c0*/  @!P0 BRA `(.L_x_19) ;  /* 0x00000060001c8947 */ /* 0x00aff40003800000 */
.L_x_187:
[----:B------:R-:W-:Y:S05]  /*16d0*/  @P1 BRA `(.L_x_20) ;  /* 0x0000000000401947 */ /* 0x000fea0003800000 */
[----:B------:R-:W-:Y:S01]  /*16e0*/  MOV R0, 0x0 ;  /* 0x0000000000007802 */ /* 0x000fe20000000f00 */
[----:B------:R-:W-:Y:S01]  /*16f0*/  ULDC.64 UR4, c[0x4][0x68] ;  /* 0x01001a0000047ab9 */ /* 0x000fe20000000a00 */
[----:B------:R-:W-:Y:S01]  /*1700*/  ULDC.64 UR6, c[0x4][0x8] ;  /* 0x0100020000067ab9 */ /* 0x000fe20000000a00 */
[----:B------:R-:W-:Y:S01]  /*1710*/  IMAD.U32 R4, RZ, RZ, UR4 ;  /* 0x00000004ff047e24 */ /* 0x000fe2000f8e00ff */
[----:B------:R2:W3:Y:S01]  /*1720*/  LDC.64 R14, c[0x4][R0] ;  /* 0x01000000000e7b82 */ /* 0x0004e20000000a00 */
[----:B------:R-:W-:Y:S01]  /*1730*/  IMAD.U32 R5, RZ, RZ, UR5 ;  /* 0x00000005ff057e24 */ /* 0x000fe2000f8e00ff */
[----:B------:R-:W-:Y:S01]  /*1740*/  ULDC.64 UR4, c[0x4][0x70] ;  /* 0x01001c0000047ab9 */ /* 0x000fe20000000a00 */
[----:B------:R-:W-:Y:S02]  /*1750*/  IMAD.U32 R10, RZ, RZ, UR6 ;  /* 0x00000006ff0a7e24 */ /* 0x000fe4000f8e00ff */
[----:B------:R-:W-:Y:S02]  /*1760*/  IMAD.U32 R6, RZ, RZ, UR4 ;  /* 0x00000004ff067e24 */ /* 0x000fe4000f8e00ff */
[----:B------:R-:W-:-:S02]  /*1770*/  IMAD.U32 R7, RZ, RZ, UR5 ;  /* 0x00000005ff077e24 */ /* 0x000fc4000f8e00ff */
[----:B------:R-:W-:Y:S02]  /*1780*/  IMAD.U32 R11, RZ, RZ, UR7 ;  /* 0x00000007ff0b7e24 */ /* 0x000fe4000f8e00ff */
[----:B------:R-:W-:Y:S02]  /*1790*/  IMAD.MOV.U32 R8, RZ, RZ, 0x1e1 ;  /* 0x000001e1ff087424 */ /* 0x000fe400078e00ff */
[----:B0-----:R-:W-:Y:S02]  /*17a0*/  IMAD.MOV.U32 R12, RZ, RZ, 0x1 ;  /* 0x00000001ff0c7424 */ /* 0x001fe400078e00ff */
[----:B--2---:R-:W-:-:S07]  /*17b0*/  IMAD.MOV.U32 R13, RZ, RZ, RZ ;  /* 0x000000ffff0d7224 */ /* 0x004fce00078e00ff */
[----:B------:R-:W-:-:S07]  /*17c0*/  LEPC R20, `(.L_x_20) ;  /* 0x000000001014794e */ /* 0x000fce0000000000 */
[----:B-1-3-5:R-:W-:Y:S05]  /*17d0*/  CALL.ABS.NOINC R14 ;  /* 0x000000000e007343 */ /* 0x02afea0003c00000 */
.L_x_20:
[----:B------:R-:W-:-:S13]  /*17e0*/  ISETP.NE.AND P0, PT, R102, 0x3, PT ;  /* 0x000000036600780c */ /* 0x000fda0003f05270 */
[----:B------:R-:W-:Y:S05]  /*17f0*/  @!P0 BRA `(.L_x_21) ;  /* 0x0000000000048947 */ /* 0x000fea0003800000 */
[----:B------:R-:W-:Y:S01]  /*1800*/  BPT.TRAP 0x1 ;  /* 0x000000040000795c */ /* 0x000fe20000300000 */
.L_x_21:
[----:B-1----:R-:W-:Y:S02]  /*1810*/  IMAD.U32 R3, RZ, RZ, UR38 ;  /* 0x00000026ff037e24 */ /* 0x002fe4000f8e00ff */
[----:B------:R-:W-:-:S03]  /*1820*/  IMAD.U32 R0, RZ, RZ, UR39 ;  /* 0x00000027ff007e24 */ /* 0x000fc6000f8e00ff */
[----:B------:R-:W-:Y:S02]  /*1830*/  LEA R3, R3, UR41, 0x3 ;  /* 0x0000002903037c11 */ /* 0x000fe4000f8e18ff */
[----:B------:R-:W-:-:S04]  /*1840*/  SHF.L.U32 R0, R0, 0x1f, RZ ;  /* 0x0000001f00007819 */ /* 0x000fc800000006ff */
[----:B------:R1:W2:Y:S01]  /*1850*/  SYNCS.PHASECHK.TRANS64.TRYWAIT P1, [R3+URZ], R0 ;  /* 0x00000000030075a7 */ /* 0x0002a2000802017f */
[----:B------:R-:W-:Y:S05]  /*1860*/  @!P0 BRA `(.L_x_22) ;  /* 0x0000000000048947 */ /* 0x000fea0003800000 */
[----:B------:R-:W-:Y:S01]  /*1870*/  BPT.TRAP 0x1 ;  /* 0x000000040000795c */ /* 0x000fe20000300000 */
.L_x_22:
[----:B--2---:R-:W-:Y:S05]  /*1880*/  @P1 BRA `(.L_x_23) ;  /* 0x0000000000081947 */ /* 0x004fea0003800000 */
[----:B------:R-:W2:Y:S02]  /*1890*/  SYNCS.PHASECHK.TRANS64.TRYWAIT P1, [R3+URZ], R0 ;  /* 0x00000000030075a7 */ /* 0x000ea4000802017f */
[----:B--2---:R-:W-:Y:S05]  /*18a0*/  @!P1 BRA `(.L_x_24) ;  /* 0x0000005c00b89947 */ /* 0x004fea0003800000 */
.L_x_23:
[----:B------:R-:W-:Y:S05]  /*18b0*/  WARPSYNC.ALL ;  /* 0x0000000000007948 */ /* 0x000fea0003800000 */
[----:B------:R-:W-:Y:S01]  /*18c0*/  ULEA UR4, UR38, UR44, 0x8 ;  /* 0x0000002c26047291 */ /* 0x000fe2000f8e403f */
[----:B------:R-:W-:Y:S01]  /*18d0*/  WARPGROUP.ARRIVE ;  /* 0x00000000000079c5 */ /* 0x000fe20000000000 */
[----:B------:R-:W-:Y:S01]  /*18e0*/  ULEA UR6, UR38, UR45, 0x9 ;  /* 0x0000002d26067291 */ /* 0x000fe2000f8e483f */
[----:B-12---:R-:W-:Y:S01]  /*18f0*/  IMAD.U32 R0, RZ, RZ, UR43 ;  /* 0x0000002bff007e24 */ /* 0x006fe2000f8e00ff */
[----:B------:R-:W-:Y:S01]  /*1900*/  UMOV UR5, 0x80000020 ;  /* 0x8000002000057882 */ /* 0x000fe20000000000 */
[----:B------:R-:W-:-:S03]  /*1910*/  UMOV UR7, 0x80000020 ;  /* 0x8000002000077882 */ /* 0x000fc60000000000 */
[----:B------:R-:W-:-:S03]  /*1920*/  ISETP.GE.AND P1, PT, R0, 0x1, PT ;  /* 0x000000010000780c */ /* 0x000fc60003f26270 */
[----:B------:R-:W-:Y:S01]  /*1930*/  HGMMA.64x128x16.F32.BF16 R24, gdesc[UR4], RZ, !UPT, gsb0 ;  /* 0x01e00000041879f0 */ /* 0x000fe2000c0018ff */
[----:B------:R-:W-:Y:S02]  /*1940*/  UIADD3 UR4, UR4, 0x2, URZ ;  /* 0x0000000204047890 */ /* 0x000fe4000fffe03f */
[----:B------:R-:W-:Y:S01]  /*1950*/  UIADD3 UR6, UR6, 0x2, URZ ;  /* 0x0000000206067890 */ /* 0x000fe2000fffe03f */
[----:B------:R-:W-:Y:S01]  /*1960*/  UMOV UR5, 0x80000020 ;  /* 0x8000002000057882 */ /* 0x000fe20000000000 */
[----:B------:R-:W-:Y:S01]  /*1970*/  UMOV UR7, 0x80000020 ;  /* 0x8000002000077882 */ /* 0x000fe20000000000 */
[----:B------:R-:W-:Y:S02]  /*1980*/  WARPGROUP.DEPBAR.LE gsb0, 0x0 ;  /* 0x00008000000079c5 */ /* 0x000fe40000010000 */
[----:B------:R-:W-:-:S06]  /*1990*/  WARPGROUP.ARRIVE ;  /* 0x00000000000079c5 */ /* 0x000fcc0000000000 */
[----:B------:R-:W-:Y:S03]  /*19a0*/  HGMMA.64x128x16.F32.BF16 R24, gdesc[UR4], R24, gsb0 ;  /* 0x01e00000041879f0 */ /* 0x000fe60008001818 */
[----:B------:R-:W-:Y:S02]  /*19b0*/  WARPGROUP.DEPBAR.LE gsb0, 0x0 ;  /* 0x00008000000079c5 */ /* 0x000fe40000010000 */
[----:B------:R-:W-:Y:S05]  /*19c0*/  @!P1 BRA `(.L_x_25) ;  /* 0x0000000000d49947 */ /* 0x000fea0003800000 */
[----:B------:R-:W-:Y:S01]  /*19d0*/  UIADD3 UR4, UR38, 0x1, URZ ;  /* 0x0000000126047890 */ /* 0x000fe2000fffe03f */
[----:B------:R-:W-:Y:S02]  /*19e0*/  IMAD.U32 R0, RZ, RZ, UR43 ;  /* 0x0000002bff007e24 */ /* 0x000fe4000f8e00ff */
[----:B------:R-:W-:Y:S01]  /*19f0*/  IMAD.U32 R3, RZ, RZ, UR38 ;  /* 0x00000026ff037e24 */ /* 0x000fe2000f8e00ff */
[----:B------:R-:W-:-:S04]  /*1a00*/  UISETP.NE.AND UP0, UPT, UR4, 0x3, UPT ;  /* 0x000000030400788c */ /* 0x000fc8000bf05270 */
[----:B------:R-:W-:Y:S02]  /*1a10*/  USEL UR5, URZ, 0x1, UP0 ;  /* 0x000000013f057887 */ /* 0x000fe40008000000 */
[----:B------:R-:W-:Y:S02]  /*1a20*/  USEL UR8, UR4, URZ, UP0 ;  /* 0x0000003f04087287 */ /* 0x000fe40008000000 */
[----:B------:R-:W-:-:S06]  /*1a30*/  ULOP3.LUT UR5, UR39, UR5, URZ, 0x3c, !UPT ;  /* 0x0000000527057292 */ /* 0x000fcc000f8e3c3f */
[----:B------:R-:W-:-:S07]  /*1a40*/  IMAD.U32 R6, RZ, RZ, UR5 ;  /* 0x00000005ff067e24 */ /* 0x000fce000f8e00ff */
.L_x_32:
[----:B------:R-:W-:Y:S05]  /*1a50*/  @!P0 BRA `(.L_x_26) ;  /* 0x0000000000048947 */ /* 0x000fea0003800000 */
[----:B------:R-:W-:Y:S01]  /*1a60*/  BPT.TRAP 0x1 ;  /* 0x000000040000795c */ /* 0x000fe20000300000 */
.L_x_26:
[----:B------:R-:W-:Y:S01]  /*1a70*/  ULEA UR4, UR8, UR41, 0x3 ;  /* 0x0000002908047291 */ /* 0x000fe2000f8e183f */
[----:B------:R-:W-:-:S08]  /*1a80*/  SHF.L.U32 R4, R6, 0x1f, RZ ;  /* 0x0000001f06047819 */ /* 0x000fd000000006ff */
[----:B------:R1:W2:Y:S01]  /*1a90*/  SYNCS.PHASECHK.TRANS64.TRYWAIT P1, [UR4], R4 ;  /* 0x00000004ff0075a7 */ /* 0x0002a20008020144 */
[----:B------:R-:W-:Y:S05]  /*1aa0*/  @!P0 BRA `(.L_x_27) ;  /* 0x0000000000048947 */ /* 0x000fea0003800000 */
[----:B------:R-:W-:Y:S01]  /*1ab0*/  BPT.TRAP 0x1 ;  /* 0x000000040000795c */ /* 0x000fe20000300000 */
.L_x_27:
[----:B--2---:R-:W-:Y:S05]  /*1ac0*/  @P1 BRA `(.L_x_28) ;  /* 0x0000000000081947 */ /* 0x004fea0003800000 */
[----:B------:R-:W2:Y:S02]  /*1ad0*/  SYNCS.PHASECHK.TRANS64.TRYWAIT P1, [UR4], R4 ;  /* 0x00000004ff0075a7 */ /* 0x000ea40008020144 */
[----:B--2---:R-:W-:Y:S05]  /*1ae0*/  @!P1 BRA `(.L_x_29) ;  /* 0x0000005c003c9947 */ /* 0x004fea0003800000 */
.L_x_28:
[----:B------:R-:W-:Y:S01]  /*1af0*/  ULEA UR4, UR8, UR44, 0x8 ;  /* 0x0000002c08047291 */ /* 0x000fe2000f8e403f */
[----:B------:R-:W-:Y:S01]  /*1b00*/  WARPGROUP.ARRIVE ;  /* 0x00000000000079c5 */ /* 0x000fe20000000000 */
[----:B------:R-:W-:Y:S01]  /*1b10*/  ULEA UR6, UR8, UR45, 0x9 ;  /* 0x0000002d08067291 */ /* 0x000fe2000f8e483f */
[----:B------:R-:W-:Y:S01]  /*1b20*/  UMOV UR5, 0x80000020 ;  /* 0x8000002000057882 */ /* 0x000fe20000000000 */
[----:B------:R-:W-:-:S07]  /*1b30*/  UMOV UR7, 0x80000020 ;  /* 0x8000002000077882 */ /* 0x000fce0000000000 */
[----:B------:R-:W-:Y:S01]  /*1b40*/  HGMMA.64x128x16.F32.BF16 R24, gdesc[UR4], R24, gsb0 ;  /* 0x01e00000041879f0 */ /* 0x000fe20008001818 */
        /* <DEDUP_REMOVED lines=9> */
[----:B------:R-:W-:Y:S01]  /*1be0*/  BPT.TRAP 0x1 ;  /* 0x000000040000795c */ /* 0x000fe20000300000 */
.L_x_30:
[----:B------:R-:W-:-:S13]  /*1bf0*/  ISETP.NE.AND P1, PT, R99, RZ, PT ;  /* 0x000000ff6300720c */ /* 0x000fda0003f25270 */
[----:B-12---:R-:W-:-:S05]  /*1c00*/  @P1 LEA R4, R3, UR41, 0x3 ;  /* 0x0000002903041c11 */ /* 0x006fca000f8e18ff */
[----:B------:R-:W-:-:S05]  /*1c10*/  @P1 VIADD R5, R4, 0x18 ;  /* 0x0000001804051836 */ /* 0x000fca0000000000 */
[----:B------:R-:W-:-:S04]  /*1c20*/  @P1 PRMT R5, R88, 0x654, R5 ;  /* 0x0000065458051816 */ /* 0x000fc80000000005 */
[----:B------:R1:W-:Y:S01]  /*1c30*/  @P1 SYNCS.ARRIVE.TRANS64.RED.A1T0 RZ, [R5+URZ], RZ ;  /* 0x000000ff05ff19a7 */ /* 0x0003e2000810043f */
[----:B------:R-:W-:-:S13]  /*1c40*/  ISETP.GT.U32.AND P1, PT, R16, 0x1, PT ;  /* 0x000000011000780c */ /* 0x000fda0003f24070 */
[----:B-1----:R-:W-:Y:S05]  /*1c50*/  @P1 BRA `(.L_x_31) ;  /* 0x0000000000041947 */ /* 0x002fea0003800000 */
[----:B------:R-:W-:Y:S01]  /*1c60*/  BPT.TRAP 0x1 ;  /* 0x000000040000795c */ /* 0x000fe20000300000 */
.L_x_31:
[----:B------:R-:W-:Y:S01]  /*1c70*/  UIADD3 UR8, UR8, 0x1, URZ ;  /* 0x0000000108087890 */ /* 0x000fe2000fffe03f */
[C---:B------:R-:W-:Y:S01]  /*1c80*/  ISETP.GT.AND P2, PT, R0.reuse, 0x1, PT ;  /* 0x000000010000780c */ /* 0x040fe20003f44270 */
[----:B------:R-:W-:Y:S02]  /*1c90*/  VIADD R3, R3, 0x1 ;  /* 0x0000000103037836 */ /* 0x000fe40000000000 */
[----:B------:R-:W-:Y:S01]  /*1ca0*/  UISETP.NE.AND UP0, UPT, UR8, 0x3, UPT ;  /* 0x000000030800788c */ /* 0x000fe2000bf05270 */
[----:B------:R-:W-:Y:S02]  /*1cb0*/  VIADD R0, R0, 0xffffffff ;  /* 0xffffffff00007836 */ /* 0x000fe40000000000 */
[C---:B------:R-:W-:Y:S01]  /*1cc0*/  ISETP.NE.AND P1, PT, R3.reuse, 0x3, PT ;  /* 0x000000030300780c */ /* 0x040fe20003f25270 */
[----:B------:R-:W-:Y:S02]  /*1cd0*/  USEL UR4, URZ, 0x1, UP0 ;  /* 0x000000013f047887 */ /* 0x000fe40008000000 */
[----:B------:R-:W-:Y:S01]  /*1ce0*/  USEL UR8, UR8, URZ, UP0 ;  /* 0x0000003f08087287 */ /* 0x000fe20008000000 */
[----:B------:R-:W-:-:S03]  /*1cf0*/  SEL R3, R3, RZ, P1 ;  /* 0x000000ff03037207 */ /* 0x000fc60000800000 */
[----:B------:R-:W-:Y:S01]  /*1d00*/  LOP3.LUT R6, R6, UR4, RZ, 0x3c, !PT ;  /* 0x0000000406067c12 */ /* 0x000fe2000f8e3cff */
[----:B------:R-:W-:Y:S07]  /*1d10*/  @P2 BRA `(.L_x_32) ;  /* 0xfffffffc004c2947 */ /* 0x000fee000383ffff */
.L_x_25:
[----:B------:R-:W1:Y:S01]  /*1d20*/  LDC R0, c[0x0][0x28c] ;  /* 0x0000a300ff007b82 */ /* 0x000e620000000800 */
[----:B------:R2:W-:Y:S01]  /*1d30*/  SYNCS.ARRIVE.TRANS64.A1T0 RZ, [R95+UR47], RZ ;  /* 0x000000ff5fff79a7 */ /* 0x0005e2000810002f */
[----:B-1----:R-:W-:-:S13]  /*1d40*/  ISETP.GE.AND P1, PT, R0, 0x1, PT ;  /* 0x000000010000780c */ /* 0x002fda0003f26270 */
[----:B--2---:R-:W-:Y:S05]  /*1d50*/  @!P1 BRA `(.L_x_33) ;  /* 0x0000000000449947 */ /* 0x004fea0003800000 */
[----:B------:R-:W-:Y:S05]  /*1d60*/  @!P0 BRA `(.L_x_34) ;  /* 0x0000000000048947 */ /* 0x000fea0003800000 */
[----:B------:R-:W-:Y:S01]  /*1d70*/  BPT.TRAP 0x1 ;  /* 0x000000040000795c */ /* 0x000fe20000300000 */
.L_x_34:
[----:B------:R-:W-:-:S13]  /*1d80*/  ISETP.NE.AND P0, PT, R99, RZ, PT ;  /* 0x000000ff6300720c */ /* 0x000fda0003f05270 */
[----:B------:R-:W-:-:S05]  /*1d90*/  VOTEU.ANY UP0, P0 ;  /* 0x00000000003f7886 */ /* 0x000fca0000000100 */
[----:B------:R-:W-:-:S06]  /*1da0*/  @UP0 UIADD3 UR4, UR43, UR38, URZ ;  /* 0x000000262b040290 */ /* 0x000fcc000fffe03f */
[----:B------:R-:W-:Y:S02]  /*1db0*/  IMAD.U32 R4, RZ, RZ, UR4 ;  /* 0x00000004ff047e24 */ /* 0x000fe4000f8e00ff */
[----:B------:R-:W-:Y:S02]  /*1dc0*/  IMAD.U32 R3, RZ, RZ, UR4 ;  /* 0x00000004ff037e24 */ /* 0x000fe4000f8e00ff */
[----:B------:R-:W-:-:S05]  /*1dd0*/  @P0 IMAD.WIDE.U32 R4, R4, -0x55555555, RZ ;  /* 0xaaaaaaab04040825 */ /* 0x000fca00078e00ff */
[----:B------:R-:W-:-:S05]  /*1de0*/  @P0 SHF.R.U32.HI R0, RZ, 0x1, R5 ;  /* 0x00000001ff000819 */ /* 0x000fca0000011605 */
[----:B------:R-:W-:-:S05]  /*1df0*/  @P0 IMAD R0, R0, -0x3, R3 ;  /* 0xfffffffd00000824 */ /* 0x000fca00078e0203 */
[----:B------:R-:W-:-:S05]  /*1e00*/  @P0 LEA R0, R0, UR41, 0x3 ;  /* 0x0000002900000c11 */ /* 0x000fca000f8e18ff */
[----:B------:R-:W-:-:S05]  /*1e10*/  @P0 VIADD R3, R0, 0x18 ;  /* 0x0000001800030836 */ /* 0x000fca0000000000 */
[----:B------:R-:W-:-:S04]  /*1e20*/  @P0 PRMT R3, R88, 0x654, R3 ;  /* 0x0000065458030816 */ /* 0x000fc80000000003 */
[----:B------:R1:W-:Y:S01]  /*1e30*/  @P0 SYNCS.ARRIVE.TRANS64.RED.A1T0 RZ, [R3+URZ], RZ ;  /* 0x000000ff03ff09a7 */ /* 0x0003e2000810043f */
[----:B------:R-:W-:-:S13]  /*1e40*/  ISETP.GT.U32.AND P0, PT, R16, 0x1, PT ;  /* 0x000000011000780c */ /* 0x000fda0003f04070 */
[----:B-1----:R-:W-:Y:S05]  /*1e50*/  @P0 BRA `(.L_x_33) ;  /* 0x0000000000040947 */ /* 0x002fea0003800000 */
[----:B------:R-:W-:Y:S01]  /*1e60*/  BPT.TRAP 0x1 ;  /* 0x000000040000795c */ /* 0x000fe20000300000 */
.L_x_33:
[----:B------:R-:W-:Y:S01]  /*1e70*/  SHF.L.U32 R3, R103, 0x1f, RZ ;  /* 0x0000001f67037819 */ /* 0x000fe200000006ff */
[----:B------:R-:W-:Y:S01]  /*1e80*/  UIADD3 UR38, UR46, UR38, URZ ;  /* 0x000000262e267290 */ /* 0x000fe2000fffe03f */
[----:B------:R-:W1:Y:S01]  /*1e90*/  LDC R0, c[0x0][0x288] ;  /* 0x0000a200ff007b82 */ /* 0x000e620000000800 */
[----:B------:R-:W-:Y:S01]  /*1ea0*/  UISETP.GE.U32.AND UP1, UPT, UR46, 0x3, UPT ;  /* 0x000000032e00788c */ /* 0x000fe2000bf26070 */
[----:B------:R-:W-:Y:S01]  /*1eb0*/  IMAD.SHL.U32 R10, R91, 0x2, RZ ;  /* 0x000000025b0a7824 */ /* 0x000fe200078e00ff */
[----:B------:R-:W-:Y:S02]  /*1ec0*/  UISETP.GT.U32.AND UP0, UPT, UR38, 0x2, UPT ;  /* 0x000000022600788c */ /* 0x000fe4000bf04070 */
[----:B------:R-:W-:Y:S02]  /*1ed0*/  UIMAD.WIDE.U32 UR4, UR38, -0x55555555, URZ ;  /* 0xaaaaaaab260478a5 */ /* 0x000fe4000f8e003f */
[----:B------:R-:W-:Y:S01]  /*1ee0*/  UISETP.LT.U32.AND UP0, UPT, UR46, 0x3, UP0 ;  /* 0x000000032e00788c */ /* 0x000fe20008701070 */
[----:B------:R-:W2:Y:S01]  /*1ef0*/  SYNCS.PHASECHK.TRANS64.TRYWAIT P0, [R94+UR42+0x10], R3 ;  /* 0x000010035e0075a7 */ /* 0x000ea2000800016a */
[----:B------:R-:W-:Y:S01]  /*1f00*/  USHF.R.U32.HI UR4, URZ, 0x1, UR5 ;  /* 0x000000013f047899 */ /* 0x000fe20008011605 */
[----:B------:R-:W-:Y:S01]  /*1f10*/  SHF.R.S32.HI R11, RZ, 0x1f, R10 ;  /* 0x0000001fff0b7819 */ /* 0x000fe2000001140a */
[----:B------:R-:W-:-:S02]  /*1f20*/  USEL UR6, URZ, 0x1, !UP0 ;  /* 0x000000013f067887 */ /* 0x000fc4000c000000 */
[----:B------:R-:W-:Y:S02]  /*1f30*/  UIMAD UR38, UR4, -0x3, UR38 ;  /* 0xfffffffd042678a4 */ /* 0x000fe4000f8e0226 */
[----:B------:R-:W-:-:S04]  /*1f40*/  ULOP3.LUT UR39, UR39, UR6, URZ, 0x3c, !UPT ;  /* 0x0000000627277292 */ /* 0x000fc8000f8e3c3f */
[----:B------:R-:W-:Y:S01]  /*1f50*/  @UP1 ULOP3.LUT UR39, UR39, 0x1, UR4, 0x78, !UPT ;  /* 0x0000000127271892 */ /* 0x000fe2000f8e7804 */
[----:B-12---:R-:W-:Y:S11]  /*1f60*/  @!P0 BRA `(.L_x_35) ;  /* 0x0000005800348947 */ /* 0x006ff60003800000 */
.L_x_188:
[----:B------:R-:W-:Y:S01]  /*1f70*/  IMAD.SHL.U32 R9, R19, 0x40, RZ ;  /* 0x0000004013097824 */ /* 0x000fe200078e00ff */
[----:B------:R-:W-:Y:S01]  /*1f80*/  ULDC UR6, c[0x0][0x284] ;  /* 0x0000a10000067ab9 */ /* 0x000fe20000000800 */
[----:B------:R-:W-:Y:S01]  /*1f90*/  IMAD.SHL.U32 R20, R22, 0x80, RZ ;  /* 0x0000008016147824 */ /* 0x000fe200078e00ff */
[----:B0-----:R-:W-:Y:S01]  /*1fa0*/  SHF.R.S32.HI R13, RZ, 0x1f, R2 ;  /* 0x0000001fff0d7819 */ /* 0x001fe20000011402 */
[----:B------:R-:W-:Y:S01]  /*1fb0*/  ULDC.64 UR4, c[0x0][0x5d0] ;  /* 0x0001740000047ab9 */ /* 0x000fe20000000a00 */
[----:B------:R-:W-:Y:S01]  /*1fc0*/  ISETP.GE.AND P0, PT, R9, UR6, PT ;  /* 0x0000000609007c0c */ /* 0x000fe2000bf06270 */
[----:B------:R-:W-:Y:S01]  /*1fd0*/  IMAD.WIDE.U32 R4, R2, UR4, R10 ;  /* 0x0000000402047c25 */ /* 0x000fe2000f8e000a */
[----:B------:R-:W-:Y:S02]  /*1fe0*/  SHF.R.S32.HI R21, RZ, 0x1f, R20 ;  /* 0x0000001fff157819 */ /* 0x000fe40000011414 */
[C---:B------:R-:W-:Y:S01]  /*1ff0*/  ISETP.GE.OR P0, PT, R20.reuse, R0, P0 ;  /* 0x000000001400720c */ /* 0x040fe20000706670 */
[----:B-1----:R-:W-:Y:S01]  /*2000*/  IMAD R3, R13, UR4, RZ ;  /* 0x000000040d037c24 */ /* 0x002fe2000f8e02ff */
[----:B------:R-:W-:-:S03]  /*2010*/  IADD3 R4, P1, R20, R4, RZ ;  /* 0x0000000414047210 */ /* 0x000fc60007f3e0ff */
[----:B------:R-:W-:-:S05]  /*2020*/  IMAD R3, R2, UR5, R3 ;  /* 0x0000000502037c24 */ /* 0x000fca000f8e0203 */
[----:B------:R-:W-:-:S03]  /*2030*/  IADD3.X R5, R21, R5, R3, P1, !PT ;  /* 0x0000000515057210 */ /* 0x000fc60000ffe403 */
[----:B------:R-:W-:Y:S05]  /*2040*/  @P0 BRA `(.L_x_36) ;  /* 0x00000040001c0947 */ /* 0x000fea0003800000 */
[----:B------:R-:W0:Y:S01]  /*2050*/  LDC.64 R6, c[0x0][0x5c8] ;  /* 0x00017200ff067b82 */ /* 0x000e220000000a00 */
[----:B-----5:R-:W-:Y:S01]  /*2060*/  FSETP.NEU.AND P1, PT, R90, RZ, PT ;  /* 0x000000ff5a00720b */ /* 0x020fe20003f2d000 */
[----:B------:R-:W-:Y:S01]  /*2070*/  IMAD R3, R91, -0x2, R0 ;  /* 0xfffffffe5b037824 */ /* 0x000fe200078e0200 */
[----:B------:R-:W-:Y:S01]  /*2080*/  BSSY B0, `(.L_x_36) ;  /* 0x0000403000007945 */ /* 0x000fe20003800000 */
[----:B------:R-:W-:-:S04]  /*2090*/  IMAD.WIDE R104, R19, 0x40, R92 ;  /* 0x0000004013687825 */ /* 0x000fc800078e025c */
[----:B------:R-:W-:Y:S02]  /*20a0*/  IMAD.IADD R3, R3, 0x1, -R20 ;  /* 0x0000000103037824 */ /* 0x000fe400078e0a14 */
[----:B------:R-:W-:-:S03]  /*20b0*/  IMAD.IADD R0, R98, 0x1, -R9 ;  /* 0x0000000162007824 */ /* 0x000fc600078e0a09 */
[----:B------:R-:W-:-:S04]  /*20c0*/  ISETP.GT.AND P0, PT, R3, RZ, PT ;  /* 0x000000ff0300720c */ /* 0x000fc80003f04270 */
[----:B------:R-:W-:Y:S01]  /*20d0*/  ISETP.GT.AND P3, PT, R0, RZ, P0 ;  /* 0x000000ff0000720c */ /* 0x000fe20000764270 */
[-C--:B0-----:R-:W-:Y:S02]  /*20e0*/  IMAD R8, R105, R6.reuse, RZ ;  /* 0x0000000669087224 */ /* 0x081fe400078e02ff */
[----:B------:R-:W-:-:S04]  /*20f0*/  IMAD.WIDE.U32 R106, R104, R6, R4 ;  /* 0x00000006686a7225 */ /* 0x000fc800078e0004 */
[----:B------:R-:W-:-:S04]  /*2100*/  IMAD R5, R104, R7, R8 ;  /* 0x0000000768057224 */ /* 0x000fc800078e0208 */
[----:B------:R-:W-:Y:S01]  /*2110*/  IMAD.IADD R115, R107, 0x1, R5 ;  /* 0x000000016b737824 */ /* 0x000fe200078e0205 */
[----:B------:R-:W-:Y:S06]  /*2120*/  @!P1 BRA `(.L_x_37) ;  /* 0x0000002c00289947 */ /* 0x000fec0003800000 */
[----:B------:R-:W0:Y:S01]  /*2130*/  LDC.64 R108, c[0x0][0x5b8] ;  /* 0x00016e00ff6c7b82 */ /* 0x000e220000000a00 */
[----:B------:R-:W-:-:S07]  /*2140*/  ULDC.64 UR4, c[0x0][0x5c0] ;  /* 0x0001700000047ab9 */ /* 0x000fce0000000a00 */
[----:B------:R-:W1:Y:S08]  /*2150*/  LDC.64 R110, c[0x0][0x5b0] ;  /* 0x00016c00ff6e7b82 */ /* 0x000e700000000a00 */
[----:B------:R-:W2:Y:S01]  /*2160*/  LDC.64 R112, c[0x0][0x5a8] ;  /* 0x00016a00ff707b82 */ /* 0x000ea20000000a00 */
[-C--:B0-----:R-:W-:Y:S02]  /*2170*/  IMAD R8, R13, R108.reuse, RZ ;  /* 0x0000006c0d087224 */ /* 0x081fe400078e02ff */
[----:B------:R-:W-:-:S04]  /*2180*/  IMAD.WIDE.U32 R4, R2, R108, R10 ;  /* 0x0000006c02047225 */ /* 0x000fc800078e000a */
[----:B------:R-:W-:Y:S01]  /*2190*/  IMAD R107, R2, R109, R8 ;  /* 0x0000006d026b7224 */ /* 0x000fe200078e0208 */
[----:B------:R-:W-:Y:S01]  /*21a0*/  IADD3 R12, P1, R20, R4, RZ ;  /* 0x00000004140c7210 */ /* 0x000fe20007f3e0ff */
[----:B-1----:R-:W-:-:S03]  /*21b0*/  IMAD R4, R105, R110, RZ ;  /* 0x0000006e69047224 */ /* 0x002fc600078e02ff */
[----:B------:R-:W-:Y:S01]  /*21c0*/  IADD3.X R13, R21, R5, R107, P1, !PT ;  /* 0x00000005150d7210 */ /* 0x000fe20000ffe46b */
[C---:B------:R-:W-:Y:S02]  /*21d0*/  IMAD R109, R104.reuse, R111, R4 ;  /* 0x0000006f686d7224 */ /* 0x040fe400078e0204 */
[----:B------:R-:W-:-:S04]  /*21e0*/  IMAD.WIDE.U32 R4, R104, R110, R12 ;  /* 0x0000006e68047225 */ /* 0x000fc800078e000c */
[----:B------:R-:W-:Y:S01]  /*21f0*/  IMAD.IADD R5, R5, 0x1, R109 ;  /* 0x0000000105057824 */ /* 0x000fe200078e026d */
[----:B--2---:R-:W-:-:S04]  /*2200*/  LEA R14, P1, R4, R112, 0x1 ;  /* 0x00000070040e7211 */ /* 0x004fc800078208ff */
[----:B------:R-:W-:-:S05]  /*2210*/  LEA.HI.X R15, R4, R113, R5, 0x1, P1 ;  /* 0x00000071040f7211 */ /* 0x000fca00008f0c05 */
[----:B------:R0:W2:Y:S01]  /*2220*/  @P3 LDG.E.LTC128B.U16 R19, desc[UR36][R14.64] ;  /* 0x000000240e133981 */ /* 0x0000a2000c1e1520 */
[----:B------:R-:W-:Y:S01]  /*2230*/  IMAD.WIDE.U32 R4, R104, R110, R20 ;  /* 0x0000006e68047225 */ /* 0x000fe200078e0014 */
[----:B------:R-:W-:Y:S02]  /*2240*/  BSSY B1, `(.L_x_38) ;  /* 0x0000014000017945 */ /* 0x000fe40003800000 */
[----:B------:R-:W-:-:S04]  /*2250*/  IADD3 R100, P1, R10, R4, RZ ;  /* 0x000000040a647210 */ /* 0x000fc80007f3e0ff */
[----:B------:R-:W-:Y:S01]  /*2260*/  IADD3.X R101, R11, R109, R5, P1, !PT ;  /* 0x0000006d0b657210 */ /* 0x000fe20000ffe405 */
[----:B0-----:R-:W-:Y:S01]  /*2270*/  IMAD.SHL.U32 R14, R110, 0x8, RZ ;  /* 0x000000086e0e7824 */ /* 0x001fe200078e00ff */
[----:B------:R-:W-:Y:S02]  /*2280*/  LEA R8, P1, R106, UR4, 0x1 ;  /* 0x000000046a087c11 */ /* 0x000fe4000f8208ff */
[----:B------:R-:W-:Y:S01]  /*2290*/  SHF.L.U64.HI R15, R110, 0x3, R111 ;  /* 0x000000036e0f7819 */ /* 0x000fe2000001026f */
[----:B------:R-:W-:-:S04]  /*22a0*/  IMAD.WIDE.U32 R100, R2, R108, R100 ;  /* 0x0000006c02647225 */ /* 0x000fc800078e0064 */
[----:B------:R-:W-:Y:S01]  /*22b0*/  IMAD.IADD R5, R107, 0x1, R101 ;  /* 0x000000016b057824 */ /* 0x000fe200078e0265 */
[----:B------:R-:W-:-:S04]  /*22c0*/  LEA R4, P4, R100, R112, 0x1 ;  /* 0x0000007064047211 */ /* 0x000fc800078808ff */
[----:B------:R-:W-:Y:S01]  /*22d0*/  LEA.HI.X R5, R100, R113, R5, 0x1, P4 ;  /* 0x0000007164057211 */ /* 0x000fe200020f0c05 */
[----:B--2---:R-:W-:-:S04]  /*22e0*/  IMAD.U32 R9, R19, 0x10000, RZ ;  /* 0x0001000013097824 */ /* 0x004fc800078e00ff */
[----:B------:R-:W-:-:S04]  /*22f0*/  FMUL R9, R9, R90 ;  /* 0x0000005a09097220 */ /* 0x000fc80000400000 */
[----:B------:R-:W-:Y:S01]  /*2300*/  FFMA R24, R24, R89, R9 ;  /* 0x0000005918187223 */ /* 0x000fe20000000009 */
[----:B------:R-:W-:Y:S02]  /*2310*/  LEA.HI.X R9, R106, UR5, R115, 0x1, P1 ;  /* 0x000000056a097c11 */ /* 0x000fe400088f0c73 */
[----:B------:R-:W-:Y:S02]  /*2320*/  ISETP.GT.AND P1, PT, R3, 0x1, PT ;  /* 0x000000010300780c */ /* 0x000fe40003f24270 */
[----:B------:R-:W-:Y:S02]  /*2330*/  F2FP.BF16.F32.PACK_AB R24, RZ, R24 ;  /* 0x00000018ff18723e */ /* 0x000fe400000010ff */
[----:B------:R-:W-:-:S03]  /*2340*/  ISETP.GT.AND P2, PT, R0, RZ, P1 ;  /* 0x000000ff0000720c */ /* 0x000fc60000f44270 */
[----:B------:R0:W-:Y:S10]  /*2350*/  @P3 STG.E.U16 desc[UR36][R8.64], R24 ;  /* 0x0000001808003986 */ /* 0x0001f4000c101524 */
[----:B------:R-:W-:Y:S05]  /*2360*/  @!P2 BRA `(.L_x_39) ;  /* 0x000000000004a947 */ /* 0x000fea0003800000 */
[----:B------:R1:W5:Y:S02]  /*2370*/  LDG.E.LTC128B.U16 R19, desc[UR36][R4.64+0x2] ;  /* 0x0000022404137981 */ /* 0x000364000c1e1520 */
.L_x_39:
[----:B------:R-:W-:Y:S05]  /*2380*/  BSYNC B1 ;  /* 0x0000000000017941 */ /* 0x000fea0003800000 */
.L_x_38:
[----:B-----5:R-:W-:Y:S01]  /*2390*/  IMAD.U32 R101, R19, 0x10000, RZ ;  /* 0x0001000013657824 */ /* 0x020fe200078e00ff */
[----:B------:R-:W-:Y:S01]  /*23a0*/  ISETP.GT.AND P0, PT, R0, 0x8, P0 ;  /* 0x000000080000780c */ /* 0x000fe20000704270 */
[----:B------:R-:W-:-:S04]  /*23b0*/  IMAD.WIDE.U32 R14, R104, R110, R14 ;  /* 0x0000006e680e7225 */ /* 0x000fc800078e000e */
[----:B------:R-:W-:Y:S01]  /*23c0*/  FMUL R22, R101, R90 ;  /* 0x0000005a65167220 */ /* 0x000fe20000400000 */
[----:B------:R-:W-:Y:S01]  /*23d0*/  IMAD.IADD R109, R109, 0x1, R15 ;  /* 0x000000016d6d7824 */ /* 0x000fe200078e020f */
[----:B------:R-:W-:Y:S02]  /*23e0*/  IADD3 R15, P3, R12, R14, RZ ;  /* 0x0000000e0c0f7210 */ /* 0x000fe40007f7e0ff */
[----:B------:R-:W-:-:S03]  /*23f0*/  FFMA R22, R25, R89, R22 ;  /* 0x0000005919167223 */ /* 0x000fc60000000016 */
[----:B0-----:R-:W-:Y:S01]  /*2400*/  IMAD.X R24, R109, 0x1, R13, P3 ;  /* 0x000000016d187824 */ /* 0x001fe200018e060d */
[C---:B------:R-:W-:Y:S02]  /*2410*/  LEA R12, P3, R15.reuse, R112, 0x1 ;  /* 0x000000700f0c7211 */ /* 0x040fe400078608ff */
[----:B------:R-:W-:Y:S02]  /*2420*/  F2FP.BF16.F32.PACK_AB R22, RZ, R22 ;  /* 0x00000016ff16723e */ /* 0x000fe400000010ff */
[----:B------:R-:W-:Y:S02]  /*2430*/  LEA.HI.X R13, R15, R113, R24, 0x1, P3 ;  /* 0x000000710f0d7211 */ /* 0x000fe400018f0c18 */
[----:B------:R-:W-:Y:S02]  /*2440*/  PRMT R15, R22, 0x7610, R15 ;  /* 0x00007610160f7816 */ /* 0x000fe4000000000f */
[----:B------:R-:W-:-:S03]  /*2450*/  PRMT R22, R19, 0x7610, R22 ;  /* 0x0000761013167816 */ /* 0x000fc60000000016 */
[----:B------:R0:W-:Y:S04]  /*2460*/  @P2 STG.E.U16 desc[UR36][R8.64+0x2], R15 ;  /* 0x0000020f08002986 */ /* 0x0001e8000c101524 */
[----:B------:R-:W2:Y:S01]  /*2470*/  @P0 LDG.E.LTC128B.U16 R22, desc[UR36][R12.64] ;  /* 0x000000240c160981 */ /* 0x000ea2000c1e1520 */
[----:B------:R-:W-:Y:S01]  /*2480*/  IADD3 R14, P2, P3, R10, R14, R20 ;  /* 0x0000000e0a0e7210 */ /* 0x000fe20007b5e014 */
[----:B------:R-:W-:Y:S01]  /*2490*/  BSSY B1, `(.L_x_40) ;  /* 0x0000011000017945 */ /* 0x000fe20003800000 */
[----:B------:R-:W-:Y:S02]  /*24a0*/  SHF.L.U64.HI R7, R6, 0x4, R7 ;  /* 0x0000000406077819 */ /* 0x000fe40000010207 */
[----:B------:R-:W-:Y:S02]  /*24b0*/  ISETP.GT.AND P1, PT, R0, 0x8, P1 ;  /* 0x000000080000780c */ /* 0x000fe40000f24270 */
[----:B0-----:R-:W-:-:S02]  /*24c0*/  IADD3.X R15, R11, R109, R21, P2, P3 ;  /* 0x0000006d0b0f7210 */ /* 0x001fc400017e6415 */
[----:B------:R-:W-:Y:S01]  /*24d0*/  LEA R10, P2, R6, R8, 0x4 ;  /* 0x00000008060a7211 */ /* 0x000fe200078420ff */
[----:B------:R-:W-:-:S04]  /*24e0*/  IMAD.WIDE.U32 R14, R2, R108, R14 ;  /* 0x0000006c020e7225 */ /* 0x000fc800078e000e */
[----:B------:R-:W-:Y:S01]  /*24f0*/  IMAD.X R11, R7, 0x1, R9, P2 ;  /* 0x00000001070b7824 */ /* 0x000fe200010e0609 */
[----:B------:R-:W-:Y:S01]  /*2500*/  LEA R6, P3, R14, R112, 0x1 ;  /* 0x000000700e067211 */ /* 0x000fe200078608ff */
[----:B------:R-:W-:-:S05]  /*2510*/  IMAD.IADD R2, R107, 0x1, R15 ;  /* 0x000000016b027824 */ /* 0x000fca00078e020f */
[----:B------:R-:W-:Y:S01]  /*2520*/  LEA.HI.X R7, R14, R113, R2, 0x1, P3 ;  /* 0x000000710e077211 */ /* 0x000fe200018f0c02 */
[----:B--2---:R-:W-:-:S04]  /*2530*/  IMAD.U32 R19, R22, 0x10000, RZ ;  /* 0x0001000016137824 */ /* 0x004fc800078e00ff */
[----:B------:R-:W-:-:S04]  /*2540*/  FMUL R19, R19, R90 ;  /* 0x0000005a13137220 */ /* 0x000fc80000400000 */
[----:B------:R-:W-:-:S05]  /*2550*/  FFMA R19, R26, R89, R19 ;  /* 0x000000591a137223 */ /* 0x000fca0000000013 */
[----:B------:R-:W-:-:S05]  /*2560*/  F2FP.BF16.F32.PACK_AB R19, RZ, R19 ;  /* 0x00000013ff13723e */ /* 0x000fca00000010ff */
[----:B------:R0:W-:Y:S01]  /*2570*/  @P0 STG.E.U16 desc[UR36][R10.64], R19 ;  /* 0x000000130a000986 */ /* 0x0001e2000c101524 */
[----:B------:R-:W-:Y:S05]  /*2580*/  @!P1 BRA `(.L_x_41) ;  /* 0x0000000000049947 */ /* 0x000fea0003800000 */
[----:B------:R2:W5:Y:S02]  /*2590*/  LDG.E.LTC128B.U16 R22, desc[UR36][R6.64+0x2] ;  /* 0x0000022406167981 */ /* 0x000564000c1e1520 */
.L_x_41:
[----:B------:R-:W-:Y:S05]  /*25a0*/  BSYNC B1 ;  /* 0x0000000000017941 */ /* 0x000fea0003800000 */
.L_x_40:
[----:B-----5:R-:W-:Y:S01]  /*25b0*/  IMAD.U32 R13, R22, 0x10000, RZ ;  /* 0x00010000160d7824 */ /* 0x020fe200078e00ff */
[----:B------:R-:W-:Y:S01]  /*25c0*/  ISETP.GT.AND P0, PT, R3, 0x8, PT ;  /* 0x000000080300780c */ /* 0x000fe20003f04270 */
[----:B------:R-:W-:Y:S02]  /*25d0*/  BSSY B1, `(.L_x_42) ;  /* 0x0000008000017945 */ /* 0x000fe40003800000 */
[----:B------:R-:W-:Y:S01]  /*25e0*/  FMUL R2, R13, R90 ;  /* 0x0000005a0d027220 */ /* 0x000fe20000400000 */
[----:B------:R-:W-:-:S03]  /*25f0*/  ISETP.GT.AND P2, PT, R0, RZ, P0 ;  /* 0x000000ff0000720c */ /* 0x000fc60000744270 */
[----:B------:R-:W-:-:S05]  /*2600*/  FFMA R2, R27, R89, R2 ;  /* 0x000000591b027223 */ /* 0x000fca0000000002 */
[----:B------:R-:W-:-:S05]  /*2610*/  F2FP.BF16.F32.PACK_AB R2, RZ, R2 ;  /* 0x00000002ff02723e */ /* 0x000fca00000010ff */
[----:B------:R3:W-:Y:S01]  /*2620*/  @P1 STG.E.U16 desc[UR36][R10.64+0x2], R2 ;  /* 0x000002020a001986 */ /* 0x0007e2000c101524 */
[----:B------:R-:W-:Y:S05]  /*2630*/  @!P2 BRA `(.L_x_43) ;  /* 0x000000000004a947 */ /* 0x000fea0003800000 */
[----:B------:R4:W5:Y:S02]  /*2640*/  LDG.E.LTC128B.U16 R22, desc[UR36][R4.64+0x10] ;  /* 0x0000102404167981 */ /* 0x000964000c1e1520 */
.L_x_43:
[----:B------:R-:W-:Y:S05]  /*2650*/  BSYNC B1 ;  /* 0x0000000000017941 */ /* 0x000fea0003800000 */
.L_x_42:
        /* <DEDUP_REMOVED lines=10> */
.L_x_45:
[----:B------:R-:W-:Y:S05]  /*2700*/  BSYNC B1 ;  /* 0x0000000000017941 */ /* 0x000fea0003800000 */
.L_x_44:
[----:B0----5:R-:W-:Y:S01]  /*2710*/  IMAD.U32 R13, R22, 0x10000, RZ ;  /* 0x00010000160d7824 */ /* 0x021fe200078e00ff */
[----:B------:R-:W-:Y:S01]  /*2720*/  ISETP.GT.AND P0, PT, R0, 0x8, P0 ;  /* 0x000000080000780c */ /* 0x000fe20000704270 */
[----:B------:R-:W-:Y:S02]  /*2730*/  BSSY B1, `(.L_x_46) ;  /* 0x0000007000017945 */ /* 0x000fe40003800000 */
[----:B---3--:R-:W-:-:S04]  /*2740*/  FMUL R2, R13, R90 ;  /* 0x0000005a0d027220 */ /* 0x008fc80000400000 */
[----:B------:R-:W-:-:S05]  /*2750*/  FFMA R2, R29, R89, R2 ;  /* 0x000000591d027223 */ /* 0x000fca0000000002 */
[----:B------:R-:W-:-:S05]  /*2760*/  F2FP.BF16.F32.PACK_AB R2, RZ, R2 ;  /* 0x00000002ff02723e */ /* 0x000fca00000010ff */
[----:B------:R0:W-:Y:S01]  /*2770*/  @P3 STG.E.U16 desc[UR36][R8.64+0x12], R2 ;  /* 0x0000120208003986 */ /* 0x0001e2000c101524 */
[----:B------:R-:W-:Y:S05]  /*2780*/  @!P0 BRA `(.L_x_47) ;  /* 0x0000000000048947 */ /* 0x000fea0003800000 */
[----:B------:R3:W5:Y:S02]  /*2790*/  LDG.E.LTC128B.U16 R22, desc[UR36][R6.64+0x10] ;  /* 0x0000102406167981 */ /* 0x000764000c1e1520 */
.L_x_47:
[----:B------:R-:W-:Y:S05]  /*27a0*/  BSYNC B1 ;  /* 0x0000000000017941 */ /* 0x000fea0003800000 */
.L_x_46:
[----:B-----5:R-:W-:Y:S01]  /*27b0*/  IMAD.U32 R13, R22, 0x10000, RZ ;  /* 0x00010000160d7824 */ /* 0x020fe200078e00ff */
[----:B------:R-:W-:Y:S01]  /*27c0*/  ISETP.GT.AND P1, PT, R0, 0x8, P1 ;  /* 0x000000080000780c */ /* 0x000fe20000f24270 */
[----:B------:R-:W-:Y:S02]  /*27d0*/  BSSY B1, `(.L_x_48) ;  /* 0x0000007000017945 */ /* 0x000fe40003800000 */
[----:B------:R-:W-:-:S04]  /*27e0*/  FMUL R13, R13, R90 ;  /* 0x0000005a0d0d7220 */ /* 0x000fc80000400000 */
[----:B------:R-:W-:-:S05]  /*27f0*/  FFMA R13, R30, R89, R13 ;  /* 0x000000591e0d7223 */ /* 0x000fca000000000d */
[----:B------:R-:W-:-:S05]  /*2800*/  F2FP.BF16.F32.PACK_AB R13, RZ, R13 ;  /* 0x0000000dff0d723e */ /* 0x000fca00000010ff */
[----:B------:R0:W-:Y:S01]  /*2810*/  @P0 STG.E.U16 desc[UR36][R10.64+0x10], R13 ;  /* 0x0000100d0a000986 */ /* 0x0001e2000c101524 */
[----:B------:R-:W-:Y:S05]  /*2820*/  @!P1 BRA `(.L_x_49) ;  /* 0x0000000000049947 */ /* 0x000fea0003800000 */
[----:B------:R0:W5:Y:S02]  /*2830*/  LDG.E.LTC128B.U16 R22, desc[UR36][R6.64+0x12] ;  /* 0x0000122406167981 */ /* 0x000164000c1e1520 */
.L_x_49:
[----:B------:R-:W-:Y:S05]  /*2840*/  BSYNC B1 ;  /* 0x0000000000017941 */ /* 0x000fea0003800000 */
.L_x_48:
[----:B0----5:R-:W-:Y:S01]  /*2850*/  IMAD.U32 R13, R22, 0x10000, RZ ;  /* 0x00010000160d7824 */ /* 0x021fe200078e00ff */
        /* <DEDUP_REMOVED lines=9> */
.L_x_51:
[----:B------:R-:W-:Y:S05]  /*28f0*/  BSYNC B1 ;  /* 0x0000000000017941 */ /* 0x000fea0003800000 */
.L_x_50:
        /* <DEDUP_REMOVED lines=10> */
.L_x_53:
[----:B------:R-:W-:Y:S05]  /*29a0*/  BSYNC B1 ;  /* 0x0000000000017941 */ /* 0x000fea0003800000 */
.L_x_52:
[----:B0----5:R-:W-:Y:S01]  /*29b0*/  IMAD.U32 R13, R22, 0x10000, RZ ;  /* 0x00010000160d7824 */ /* 0x021fe200078e00ff */
        /* <DEDUP_REMOVED lines=8> */
.L_x_55:
[----:B------:R-:W-:Y:S05]  /*2a40*/  BSYNC B1 ;  /* 0x0000000000017941 */ /* 0x000fea0003800000 */
.L_x_54:
        /* <DEDUP_REMOVED lines=9> */
.L_x_57:
[----:B------:R-:W-:Y:S05]  /*2ae0*/  BSYNC B1 ;  /* 0x0000000000017941 */ /* 0x000fea0003800000 */
.L_x_56:
        /* <DEDUP_REMOVED lines=10> */
.L_x_59:
[----:B------:R-:W-:Y:S05]  /*2b90*/  BSYNC B1 ;  /* 0x0000000000017941 */ /* 0x000fea0003800000 */
.L_x_58:
        /* <DEDUP_REMOVED lines=10> */
.L_x_61:
[----:B------:R-:W-:Y:S05]  /*2c40*/  BSYNC B1 ;  /* 0x0000000000017941 */ /* 0x000fea0003800000 */
.L_x_60:
        /* <DEDUP_REMOVED lines=9> */
.L_x_63:
[----:B------:R-:W-:Y:S05]  /*2ce0*/  BSYNC B1 ;  /* 0x0000000000017941 */ /* 0x000fea0003800000 */
.L_x_62:
        /* <DEDUP_REMOVED lines=9> */
.L_x_65:
[----:B------:R-:W-:Y:S05]  /*2d80*/  BSYNC B1 ;  /* 0x0000000000017941 */ /* 0x000fea0003800000 */
.L_x_64:
        /* <DEDUP_REMOVED lines=10> */
.L_x_67:
[----:B------:R-:W-:Y:S05]  /*2e30*/  BSYNC B1 ;  /* 0x0000000000017941 */ /* 0x000fea0003800000 */
.L_x_66:
        /* <DEDUP_REMOVED lines=10> */
.L_x_69:
[----:B------:R-:W-:Y:S05]  /*2ee0*/  BSYNC B1 ;  /* 0x0000000000017941 */ /* 0x000fea0003800000 */
.L_x_68:
        /* <DEDUP_REMOVED lines=9> */
.L_x_71:
[----:B------:R-:W-:Y:S05]  /*2f80*/  BSYNC B1 ;  /* 0x0000000000017941 */ /* 0x000fea0003800000 */
.L_x_70:
        /* <DEDUP_REMOVED lines=9> */
.L_x_73:
[----:B------:R-:W-:Y:S05]  /*3020*/  BSYNC B1 ;  /* 0x0000000000017941 */ /* 0x000fea0003800000 */
.L_x_72:
        /* <DEDUP_REMOVED lines=10> */
.L_x_75:
[----:B------:R-:W-:Y:S05]  /*30d0*/  BSYNC B1 ;  /* 0x0000000000017941 */ /* 0x000fea0003800000 */
.L_x_74:
        /* <DEDUP_REMOVED lines=10> */
.L_x_77:
[----:B------:R-:W-:Y:S05]  /*3180*/  BSYNC B1 ;  /* 0x0000000000017941 */ /* 0x000fea0003800000 */
.L_x_76:
        /* <DEDUP_REMOVED lines=9> */
.L_x_79:
[----:B------:R-:W-:Y:S05]  /*3220*/  BSYNC B1 ;  /* 0x0000000000017941 */ /* 0x000fea0003800000 */
.L_x_78:
        /* <DEDUP_REMOVED lines=9> */
.L_x_81:
[----:B------:R-:W-:Y:S05]  /*32c0*/  BSYNC B1 ;  /* 0x0000000000017941 */ /* 0x000fea0003800000 */
.L_x_80:
        /* <DEDUP_REMOVED lines=10> */
.L_x_83:
[----:B------:R-:W-:Y:S05]  /*3370*/  BSYNC B1 ;  /* 0x0000000000017941 */ /* 0x000fea0003800000 */
.L_x_82:
        /* <DEDUP_REMOVED lines=10> */
.L_x_85:
[----:B------:R-:W-:Y:S05]  /*3420*/  BSYNC B1 ;  /* 0x0000000000017941 */ /* 0x000fea0003800000 */
.L_x_84:
        /* <DEDUP_REMOVED lines=9> */
.L_x_87:
[----:B------:R-:W-:Y:S05]  /*34c0*/  BSYNC B1 ;  /* 0x0000000000017941 */ /* 0x000fea0003800000 */
.L_x_86:
        /* <DEDUP_REMOVED lines=9> */
.L_x_89:
[----:B------:R-:W-:Y:S05]  /*3560*/  BSYNC B1 ;  /* 0x0000000000017941 */ /* 0x000fea0003800000 */
.L_x_88:
        /* <DEDUP_REMOVED lines=10> */
.L_x_91:
[----:B------:R-:W-:Y:S05]  /*3610*/  BSYNC B1 ;  /* 0x0000000000017941 */ /* 0x000fea0003800000 */
.L_x_90:
        /* <DEDUP_REMOVED lines=10> */
.L_x_93:
[----:B------:R-:W-:Y:S05]  /*36c0*/  BSYNC B1 ;  /* 0x0000000000017941 */ /* 0x000fea0003800000 */
.L_x_92:
        /* <DEDUP_REMOVED lines=9> */
.L_x_95:
[----:B------:R-:W-:Y:S05]  /*3760*/  BSYNC B1 ;  /* 0x0000000000017941 */ /* 0x000fea0003800000 */
.L_x_94:
        /* <DEDUP_REMOVED lines=9> */
.L_x_97:
[----:B------:R-:W-:Y:S05]  /*3800*/  BSYNC B1 ;  /* 0x0000000000017941 */ /* 0x000fea0003800000 */
.L_x_96:
        /* <DEDUP_REMOVED lines=10> */
.L_x_99:
[----:B------:R-:W-:Y:S05]  /*38b0*/  BSYNC B1 ;  /* 0x0000000000017941 */ /* 0x000fea0003800000 */
.L_x_98:
        /* <DEDUP_REMOVED lines=10> */
.L_x_101:
[----:B------:R-:W-:Y:S05]  /*3960*/  BSYNC B1 ;  /* 0x0000000000017941 */ /* 0x000fea0003800000 */
.L_x_100:
        /* <DEDUP_REMOVED lines=9> */
.L_x_103:
[----:B------:R-:W-:Y:S05]  /*3a00*/  BSYNC B1 ;  /* 0x0000000000017941 */ /* 0x000fea0003800000 */
.L_x_102:
        /* <DEDUP_REMOVED lines=9> */
.L_x_105:
[----:B------:R-:W-:Y:S05]  /*3aa0*/  BSYNC B1 ;  /* 0x0000000000017941 */ /* 0x000fea0003800000 */
.L_x_104:
        /* <DEDUP_REMOVED lines=10> */
.L_x_107:
[----:B------:R-:W-:Y:S05]  /*3b50*/  BSYNC B1 ;  /* 0x0000000000017941 */ /* 0x000fea0003800000 */
.L_x_106:
        /* <DEDUP_REMOVED lines=10> */
.L_x_109:
[----:B------:R-:W-:Y:S05]  /*3c00*/  BSYNC B1 ;  /* 0x0000000000017941 */ /* 0x000fea0003800000 */
.L_x_108:
        /* <DEDUP_REMOVED lines=9> */
.L_x_111:
[----:B------:R-:W-:Y:S05]  /*3ca0*/  BSYNC B1 ;  /* 0x0000000000017941 */ /* 0x000fea0003800000 */
.L_x_110:
        /* <DEDUP_REMOVED lines=9> */
.L_x_113:
[----:B------:R-:W-:Y:S05]  /*3d40*/  BSYNC B1 ;  /* 0x0000000000017941 */ /* 0x000fea0003800000 */
.L_x_112:
        /* <DEDUP_REMOVED lines=10> */
.L_x_115:
[----:B------:R-:W-:Y:S05]  /*3df0*/  BSYNC B1 ;  /* 0x0000000000017941 */ /* 0x000fea0003800000 */
.L_x_114:
        /* <DEDUP_REMOVED lines=10> */
.L_x_117:
[----:B------:R-:W-:Y:S05]  /*3ea0*/  BSYNC B1 ;  /* 0x0000000000017941 */ /* 0x000fea0003800000 */
.L_x_116:
        /* <DEDUP_REMOVED lines=9> */
.L_x_119:
[----:B------:R-:W-:Y:S05]  /*3f40*/  BSYNC B1 ;  /* 0x0000000000017941 */ /* 0x000fea0003800000 */
.L_x_118:
        /* <DEDUP_REMOVED lines=9> */
.L_x_121:
[----:B------:R-:W-:Y:S05]  /*3fe0*/  BSYNC B1 ;  /* 0x0000000000017941 */ /* 0x000fea0003800000 */
.L_x_120:
        /* <DEDUP_REMOVED lines=10> */
.L_x_123:
[----:B------:R-:W-:Y:S05]  /*4090*/  BSYNC B1 ;  /* 0x0000000000017941 */ /* 0x000fea0003800000 */
.L_x_122:
        /* <DEDUP_REMOVED lines=10> */
.L_x_125:
[----:B------:R-:W-:Y:S05]  /*4140*/  BSYNC B1 ;  /* 0x0000000000017941 */ /* 0x000fea0003800000 */
.L_x_124:
        /* <DEDUP_REMOVED lines=9> */
.L_x_127:
[----:B------:R-:W-:Y:S05]  /*41e0*/  BSYNC B1 ;  /* 0x0000000000017941 */ /* 0x000fea0003800000 */
.L_x_126:
        /* <DEDUP_REMOVED lines=9> */
.L_x_129:
[----:B------:R-:W-:Y:S05]  /*4280*/  BSYNC B1 ;  /* 0x0000000000017941 */ /* 0x000fea0003800000 */
.L_x_128:
        /* <DEDUP_REMOVED lines=10> */
.L_x_131:
[----:B------:R-:W-:Y:S05]  /*4330*/  BSYNC B1 ;  /* 0x0000000000017941 */ /* 0x000fea0003800000 */
.L_x_130:
        /* <DEDUP_REMOVED lines=10> */
.L_x_133:
[----:B------:R-:W-:Y:S05]  /*43e0*/  BSYNC B1 ;  /* 0x0000000000017941 */ /* 0x000fea0003800000 */
.L_x_132:
        /* <DEDUP_REMOVED lines=9> */
.L_x_135:
[----:B------:R-:W-:Y:S05]  /*4480*/  BSYNC B1 ;  /* 0x0000000000017941 */ /* 0x000fea0003800000 */
.L_x_134:
        /* <DEDUP_REMOVED lines=9> */
.L_x_137:
[----:B------:R-:W-:Y:S05]  /*4520*/  BSYNC B1 ;  /* 0x0000000000017941 */ /* 0x000fea0003800000 */
.L_x_136:
        /* <DEDUP_REMOVED lines=10> */
.L_x_139:
[----:B------:R-:W-:Y:S05]  /*45d0*/  BSYNC B1 ;  /* 0x0000000000017941 */ /* 0x000fea0003800000 */
.L_x_138:
        /* <DEDUP_REMOVED lines=10> */
.L_x_141:
[----:B------:R-:W-:Y:S05]  /*4680*/  BSYNC B1 ;  /* 0x0000000000017941 */ /* 0x000fea0003800000 */
.L_x_140:
        /* <DEDUP_REMOVED lines=9> */
.L_x_143:
[----:B------:R-:W-:Y:S05]  /*4720*/  BSYNC B1 ;  /* 0x0000000000017941 */ /* 0x000fea0003800000 */
.L_x_142:
        /* <DEDUP_REMOVED lines=9> */
.L_x_145:
[----:B------:R-:W-:Y:S05]  /*47c0*/  BSYNC B1 ;  /* 0x0000000000017941 */ /* 0x000fea0003800000 */
.L_x_144:
        /* <DEDUP_REMOVED lines=10> */
.L_x_147:
[----:B------:R-:W-:Y:S05]  /*4870*/  BSYNC B1 ;  /* 0x0000000000017941 */ /* 0x000fea0003800000 */
.L_x_146:
        /* <DEDUP_REMOVED lines=10> */
.L_x_149:
[----:B------:R-:W-:Y:S05]  /*4920*/  BSYNC B1 ;  /* 0x0000000000017941 */ /* 0x000fea0003800000 */
.L_x_148:
        /* <DEDUP_REMOVED lines=9> */
.L_x_151:
[----:B------:R-:W-:Y:S05]  /*49c0*/  BSYNC B1 ;  /* 0x0000000000017941 */ /* 0x000fea0003800000 */
.L_x_150:
        /* <DEDUP_REMOVED lines=9> */
.L_x_153:
[----:B------:R-:W-:Y:S05]  /*4a60*/  BSYNC B1 ;  /* 0x0000000000017941 */ /* 0x000fea0003800000 */
.L_x_152:
        /* <DEDUP_REMOVED lines=10> */
.L_x_155:
[----:B------:R-:W-:Y:S05]  /*4b10*/  BSYNC B1 ;  /* 0x0000000000017941 */ /* 0x000fea0003800000 */
.L_x_154:
[----:B-----5:R-:W-:Y:S01]  /*4b20*/  IMAD.U32 R13, R22, 0x10000, RZ ;  /* 0x00010000160d7824 */ /* 0x020fe200078e00ff */
[----:B------:R-:W-:Y:S01]  /*4b30*/  ISETP.GT.AND P1, PT, R3, 0x79, PT ;  /* 0x000000790300780c */ /* 0x000fe20003f24270 */
[----:B0-----:R-:W-:Y:S01]  /*4b40*/  @P2 IMAD.MOV.U32 R2, RZ, RZ, R8 ;  /* 0x000000ffff022224 */ /* 0x001fe200078e0008 */
[----:B------:R-:W-:Y:S01]  /*4b50*/  BSSY B1, `(.L_x_156) ;  /* 0x0000009000017945 */ /* 0x000fe20003800000 */
[----:B------:R-:W-:Y:S01]  /*4b60*/  FMUL R13, R13, R90 ;  /* 0x0000005a0d0d7220 */ /* 0x000fe20000400000 */
[----:B------:R-:W-:Y:S01]  /*4b70*/  @P2 IMAD.MOV.U32 R3, RZ, RZ, R9 ;  /* 0x000000ffff032224 */ /* 0x000fe200078e0009 */
[----:B------:R-:W-:Y:S02]  /*4b80*/  ISETP.GT.AND P3, PT, R0, RZ, P1 ;  /* 0x000000ff0000720c */ /* 0x000fe40000f64270 */
[----:B------:R-:W-:-:S05]  /*4b90*/  FFMA R13, R84, R89, R13 ;  /* 0x00000059540d7223 */ /* 0x000fca000000000d */
[----:B------:R-:W-:-:S05]  /*4ba0*/  F2FP.BF16.F32.PACK_AB R13, RZ, R13 ;  /* 0x0000000dff0d723e */ /* 0x000fca00000010ff */
[----:B------:R0:W-:Y:S01]  /*4bb0*/  @P2 STG.E.U16 desc[UR36][R2.64+0xf0], R13 ;  /* 0x0000f00d02002986 */ /* 0x0001e2000c101524 */
[----:B------:R-:W-:Y:S05]  /*4bc0*/  @!P3 BRA `(.L_x_157) ;  /* 0x000000000004b947 */ /* 0x000fea0003800000 */
[----:B------:R0:W5:Y:S02]  /*4bd0*/  LDG.E.LTC128B.U16 R22, desc[UR36][R4.64+0xf2] ;  /* 0x0000f22404167981 */ /* 0x000164000c1e1520 */
.L_x_157:
[----:B------:R-:W-:Y:S05]  /*4be0*/  BSYNC B1 ;  /* 0x0000000000017941 */ /* 0x000fea0003800000 */
.L_x_156:
        /* <DEDUP_REMOVED lines=9> */
.L_x_159:
[----:B------:R-:W-:Y:S05]  /*4c80*/  BSYNC B1 ;  /* 0x0000000000017941 */ /* 0x000fea0003800000 */
.L_x_158:
[----:B-----5:R-:W-:Y:S01]  /*4c90*/  IMAD.U32 R3, R22, 0x10000, RZ ;  /* 0x0001000016037824 */ /* 0x020fe200078e00ff */
[----:B------:R-:W-:Y:S01]  /*4ca0*/  ISETP.GT.AND P1, PT, R0, 0x8, P1 ;  /* 0x000000080000780c */ /* 0x000fe20000f24270 */
[----:B0-----:R-:W-:Y:S01]  /*4cb0*/  @P0 IMAD.MOV.U32 R2, RZ, RZ, R10 ;  /* 0x000000ffff020224 */ /* 0x001fe200078e000a */
[----:B------:R-:W-:Y:S01]  /*4cc0*/  BSSY B1, `(.L_x_160) ;  /* 0x0000009000017945 */ /* 0x000fe20003800000 */
[----:B------:R-:W-:-:S04]  /*4cd0*/  FMUL R3, R3, R90 ;  /* 0x0000005a03037220 */ /* 0x000fc80000400000 */
[----:B------:R-:W-:-:S05]  /*4ce0*/  FFMA R3, R86, R89, R3 ;  /* 0x0000005956037223 */ /* 0x000fca0000000003 */
[----:B------:R-:W-:-:S04]  /*4cf0*/  F2FP.BF16.F32.PACK_AB R3, RZ, R3 ;  /* 0x00000003ff03723e */ /* 0x000fc800000010ff */
[----:B-1--4-:R-:W-:Y:S01]  /*4d00*/  PRMT R4, R3, 0x7610, R4 ;  /* 0x0000761003047816 */ /* 0x012fe20000000004 */
[----:B------:R-:W-:-:S05]  /*4d10*/  @P0 IMAD.MOV.U32 R3, RZ, RZ, R11 ;  /* 0x000000ffff030224 */ /* 0x000fca00078e000b */
[----:B------:R0:W-:Y:S01]  /*4d20*/  @P0 STG.E.U16 desc[UR36][R2.64+0xf0], R4 ;  /* 0x0000f00402000986 */ /* 0x0001e2000c101524 */
[----:B------:R-:W-:Y:S05]  /*4d30*/  @!P1 BRA `(.L_x_161) ;  /* 0x0000000000049947 */ /* 0x000fea0003800000 */
[----:B------:R1:W5:Y:S02]  /*4d40*/  LDG.E.LTC128B.U16 R22, desc[UR36][R6.64+0xf2] ;  /* 0x0000f22406167981 */ /* 0x000364000c1e1520 */
.L_x_161:
[----:B------:R-:W-:Y:S05]  /*4d50*/  BSYNC B1 ;  /* 0x0000000000017941 */ /* 0x000fea0003800000 */
.L_x_160:
[----:B------:R-:W-:Y:S05]  /*4d60*/  @!P1 BRA `(.L_x_162) ;  /* 0x0000001000d09947 */ /* 0x000fea0003800000 */
[----:B0----5:R-:W-:-:S04]  /*4d70*/  IMAD.U32 R3, R22, 0x10000, RZ ;  /* 0x0001000016037824 */ /* 0x021fc800078e00ff */
[----:B------:R-:W-:-:S04]  /*4d80*/  FMUL R0, R3, R90 ;  /* 0x0000005a03007220 */ /* 0x000fc80000400000 */
[----:B------:R-:W-:-:S05]  /*4d90*/  FFMA R0, R87, R89, R0 ;  /* 0x0000005957007223 */ /* 0x000fca0000000000 */
[----:B------:R-:W-:-:S05]  /*4da0*/  F2FP.BF16.F32.PACK_AB R0, RZ, R0 ;  /* 0x00000000ff00723e */ /* 0x000fca00000010ff */
[----:B------:R4:W-:Y:S01]  /*4db0*/  STG.E.U16 desc[UR36][R10.64+0xf2], R0 ;  /* 0x0000f2000a007986 */ /* 0x0009e2000c101524 */
[----:B------:R-:W-:Y:S05]  /*4dc0*/  BRA `(.L_x_162) ;  /* 0x0000001000b87947 */ /* 0x000fea0003800000 */
.L_x_37:
[----:B------:R-:W-:Y:S01]  /*4dd0*/  ISETP.GT.AND P2, PT, R3, 0x1, PT ;  /* 0x000000010300780c */ /* 0x000fe20003f44270 */
[----:B------:R-:W-:Y:S01]  /*4de0*/  ULDC.64 UR4, c[0x0][0x5c0] ;  /* 0x0001700000047ab9 */ /* 0x000fe20000000a00 */
[-C--:B------:R-:W-:Y:S01]  /*4df0*/  FMUL R24, R24, R89.reuse ;  /* 0x0000005918187220 */ /* 0x080fe20000400000 */
[-C--:B------:R-:W-:Y:S01]  /*4e00*/  FMUL R25, R25, R89.reuse ;  /* 0x0000005919197220 */ /* 0x080fe20000400000 */
[----:B------:R-:W-:Y:S01]  /*4e10*/  ISETP.GT.AND P1, PT, R0, RZ, P2 ;  /* 0x000000ff0000720c */ /* 0x000fe20001724270 */
[-C--:B------:R-:W-:Y:S01]  /*4e20*/  FMUL R26, R26, R89.reuse ;  /* 0x000000591a1a7220 */ /* 0x080fe20000400000 */
[----:B------:R-:W-:Y:S01]  /*4e30*/  LEA R4, P4, R106, UR4, 0x1 ;  /* 0x000000046a047c11 */ /* 0x000fe2000f8808ff */
[-C--:B------:R-:W-:Y:S01]  /*4e40*/  FMUL R27, R27, R89.reuse ;  /* 0x000000591b1b7220 */ /* 0x080fe20000400000 */
[----:B------:R-:W-:Y:S01]  /*4e50*/  F2FP.BF16.F32.PACK_AB R24, RZ, R24 ;  /* 0x00000018ff18723e */ /* 0x000fe200000010ff */
[-C--:B------:R-:W-:Y:S01]  /*4e60*/  FMUL R28, R28, R89.reuse ;  /* 0x000000591c1c7220 */ /* 0x080fe20000400000 */
[----:B------:R-:W-:Y:S01]  /*4e70*/  LEA.HI.X R5, R106, UR5, R115, 0x1, P4 ;  /* 0x000000056a057c11 */ /* 0x000fe2000a0f0c73 */
[----:B------:R-:W-:Y:S01]  /*4e80*/  FMUL R29, R29, R89 ;  /* 0x000000591d1d7220 */ /* 0x000fe20000400000 */
[----:B------:R-:W-:Y:S01]  /*4e90*/  F2FP.BF16.F32.PACK_AB R25, RZ, R25 ;  /* 0x00000019ff19723e */ /* 0x000fe200000010ff */
[-C--:B------:R-:W-:Y:S01]  /*4ea0*/  FMUL R30, R30, R89.reuse ;  /* 0x000000591e1e7220 */ /* 0x080fe20000400000 */
[----:B------:R-:W-:Y:S01]  /*4eb0*/  ISETP.GT.AND P2, PT, R0, 0x8, P2 ;  /* 0x000000080000780c */ /* 0x000fe20001744270 */
[----:B------:R-:W-:Y:S01]  /*4ec0*/  @P3 STG.E.U16 desc[UR36][R4.64], R24 ;  /* 0x0000001804003986 */ /* 0x000fe2000c101524 */
[C---:B------:R-:W-:Y:S01]  /*4ed0*/  SHF.L.U64.HI R7, R6.reuse, 0x4, R7 ;  /* 0x0000000406077819 */ /* 0x040fe20000010207 */
[-C--:B------:R-:W-:Y:S01]  /*4ee0*/  FMUL R31, R31, R89.reuse ;  /* 0x000000591f1f7220 */ /* 0x080fe20000400000 */
[----:B------:R-:W-:Y:S01]  /*4ef0*/  LEA R6, P3, R6, R4, 0x4 ;  /* 0x0000000406067211 */ /* 0x000fe200078620ff */
[----:B------:R-:W-:Y:S01]  /*4f00*/  @P1 STG.E.U16 desc[UR36][R4.64+0x2], R25 ;  /* 0x0000021904001986 */ /* 0x000fe2000c101524 */
[----:B------:R-:W-:Y:S01]  /*4f10*/  ISETP.GT.AND P1, PT, R0, 0x8, P0 ;  /* 0x000000080000780c */ /* 0x000fe20000724270 */
[----:B------:R-:W-:Y:S01]  /*4f20*/  FMUL R32, R32, R89 ;  /* 0x0000005920207220 */ /* 0x000fe20000400000 */
[----:B------:R-:W-:Y:S01]  /*4f30*/  F2FP.BF16.F32.PACK_AB R26, RZ, R26 ;  /* 0x0000001aff1a723e */ /* 0x000fe200000010ff */
[----:B------:R-:W-:Y:S01]  /*4f40*/  IMAD.X R7, R7, 0x1, R5, P3 ;  /* 0x0000000107077824 */ /* 0x000fe200018e0605 */
[----:B------:R-:W-:Y:S01]  /*4f50*/  F2FP.BF16.F32.PACK_AB R27, RZ, R27 ;  /* 0x0000001bff1b723e */ /* 0x000fe200000010ff */
[-C--:B------:R-:W-:Y:S01]  /*4f60*/  FMUL R33, R33, R89.reuse ;  /* 0x0000005921217220 */ /* 0x080fe20000400000 */
[----:B------:R-:W-:Y:S01]  /*4f70*/  ISETP.GT.AND P0, PT, R3, 0x8, PT ;  /* 0x000000080300780c */ /* 0x000fe20003f04270 */
[-C--:B------:R-:W-:Y:S01]  /*4f80*/  FMUL R34, R34, R89.reuse ;  /* 0x0000005922227220 */ /* 0x080fe20000400000 */
[----:B------:R-:W-:Y:S01]  /*4f90*/  F2FP.BF16.F32.PACK_AB R28, RZ, R28 ;  /* 0x0000001cff1c723e */ /* 0x000fe200000010ff */
[-C--:B------:R-:W-:Y:S01]  /*4fa0*/  FMUL R35, R35, R89.reuse ;  /* 0x0000005923237220 */ /* 0x080fe20000400000 */
[----:B------:R-:W-:Y:S01]  /*4fb0*/  ISETP.GT.AND P4, PT, R0, RZ, P0 ;  /* 0x000000ff0000720c */ /* 0x000fe20000784270 */
[----:B------:R-:W-:Y:S01]  /*4fc0*/  FMUL R36, R36, R89 ;  /* 0x0000005924247220 */ /* 0x000fe20000400000 */
[----:B------:R-:W-:Y:S01]  /*4fd0*/  F2FP.BF16.F32.PACK_AB R29, RZ, R29 ;  /* 0x0000001dff1d723e */ /* 0x000fe200000010ff */
[----:B------:R-:W-:Y:S01]  /*4fe0*/  @P1 STG.E.U16 desc[UR36][R6.64], R26 ;  /* 0x0000001a06001986 */ /* 0x000fe2000c101524 */
[----:B------:R-:W-:Y:S01]  /*4ff0*/  ISETP.GT.AND P1, PT, R0, 0x8, P0 ;  /* 0x000000080000780c */ /* 0x000fe20000724270 */
[-C--:B------:R-:W-:Y:S01]  /*5000*/  FMUL R37, R37, R89.reuse ;  /* 0x0000005925257220 */ /* 0x080fe20000400000 */
[----:B------:R-:W-:Y:S01]  /*5010*/  F2FP.BF16.F32.PACK_AB R30, RZ, R30 ;  /* 0x0000001eff1e723e */ /* 0x000fe200000010ff */
[----:B------:R-:W-:Y:S01]  /*5020*/  @P2 STG.E.U16 desc[UR36][R6.64+0x2], R27 ;  /* 0x0000021b06002986 */ /* 0x000fe2000c101524 */
[----:B------:R-:W-:Y:S01]  /*5030*/  ISETP.GT.AND P2, PT, R3, 0x9, PT ;  /* 0x000000090300780c */ /* 0x000fe20003f44270 */
[----:B------:R-:W-:Y:S01]  /*5040*/  FMUL R38, R38, R89 ;  /* 0x0000005926267220 */ /* 0x000fe20000400000 */
[----:B------:R-:W-:Y:S01]  /*5050*/  F2FP.BF16.F32.PACK_AB R31, RZ, R31 ;  /* 0x0000001fff1f723e */ /* 0x000fe200000010ff */
[-C--:B------:R-:W-:Y:S01]  /*5060*/  FMUL R39, R39, R89.reuse ;  /* 0x0000005927277220 */ /* 0x080fe20000400000 */
[C---:B------:R-:W-:Y:S01]  /*5070*/  ISETP.GT.AND P3, PT, R0.reuse, RZ, P2 ;  /* 0x000000ff0000720c */ /* 0x040fe20001764270 */
[----:B------:R-:W-:Y:S01]  /*5080*/  @P4 STG.E.U16 desc[UR36][R4.64+0x10], R28 ;  /* 0x0000101c04004986 */ /* 0x000fe2000c101524 */
[----:B------:R-:W-:Y:S01]  /*5090*/  ISETP.GT.AND P2, PT, R0, 0x8, P2 ;  /* 0x000000080000780c */ /* 0x000fe20001744270 */
        /* <DEDUP_REMOVED lines=8> */
[-C--:B------:R-:W-:Y:S01]  /*5120*/  FMUL R44, R44, R89.reuse ;  /* 0x000000592c2c7220 */ /* 0x080fe20000400000 */
[----:B------:R-:W-:Y:S01]  /*5130*/  F2FP.BF16.F32.PACK_AB R34, RZ, R34 ;  /* 0x00000022ff22723e */ /* 0x000fe200000010ff */
[----:B------:R-:W-:Y:S01]  /*5140*/  @P3 STG.E.U16 desc[UR36][R4.64+0x12], R29 ;  /* 0x0000121d04003986 */ /* 0x000fe2000c101524 */
[----:B------:R-:W-:Y:S01]  /*5150*/  ISETP.GT.AND P3, PT, R3, 0x11, PT ;  /* 0x000000110300780c */ /* 0x000fe20003f64270 */
[----:B------:R-:W-:Y:S01]  /*5160*/  FMUL R45, R45, R89 ;  /* 0x000000592d2d7220 */ /* 0x000fe20000400000 */
[----:B------:R-:W-:Y:S01]  /*5170*/  F2FP.BF16.F32.PACK_AB R35, RZ, R35 ;  /* 0x00000023ff23723e */ /* 0x000fe200000010ff */
[----:B------:R-:W-:Y:S01]  /*5180*/  @P1 STG.E.U16 desc[UR36][R6.64+0x10], R30 ;  /* 0x0000101e06001986 */ /* 0x000fe2000c101524 */
[----:B------:R-:W-:Y:S01]  /*5190*/  ISETP.GT.AND P1, PT, R0, 0x8, P0 ;  /* 0x000000080000780c */ /* 0x000fe20000724270 */
[-C--:B------:R-:W-:Y:S01]  /*51a0*/  FMUL R46, R46, R89.reuse ;  /* 0x000000592e2e7220 */ /* 0x080fe20000400000 */
[----:B------:R-:W-:Y:S01]  /*51b0*/  ISETP.GT.AND P0, PT, R3, 0x18, PT ;  /* 0x000000180300780c */ /* 0x000fe20003f04270 */
[----:B------:R-:W-:Y:S01]  /*51c0*/  @P2 STG.E.U16 desc[UR36][R6.64+0x12], R31 ;  /* 0x0000121f06002986 */ /* 0x000fe2000c101524 */
[C---:B------:R-:W-:Y:S01]  /*51d0*/  ISETP.GT.AND P2, PT, R0.reuse, RZ, P3 ;  /* 0x000000ff0000720c */ /* 0x040fe20001f44270 */
[-C--:B------:R-:W-:Y:S01]  /*51e0*/  FMUL R47, R47, R89.reuse ;  /* 0x000000592f2f7220 */ /* 0x080fe20000400000 */
[C---:B------:R-:W-:Y:S01]  /*51f0*/  ISETP.GT.AND P3, PT, R0.reuse, 0x8, P3 ;  /* 0x000000080000780c */ /* 0x040fe20001f64270 */
[----:B------:R-:W-:Y:S01]  /*5200*/  @P4 STG.E.U16 desc[UR36][R4.64+0x20], R32 ;  /* 0x0000202004004986 */ /* 0x000fe2000c101524 */
[----:B------:R-:W-:Y:S01]  /*5210*/  ISETP.GT.AND P4, PT, R0, RZ, P0 ;  /* 0x000000ff0000720c */ /* 0x000fe20000784270 */
[-C--:B------:R-:W-:Y:S01]  /*5220*/  FMUL R48, R48, R89.reuse ;  /* 0x0000005930307220 */ /* 0x080fe20000400000 */
[----:B------:R-:W-:Y:S01]  /*5230*/  F2FP.BF16.F32.PACK_AB R36, RZ, R36 ;  /* 0x00000024ff24723e */ /* 0x000fe200000010ff */
[----:B------:R-:W-:Y:S01]  /*5240*/  FMUL R49, R49, R89 ;  /* 0x0000005931317220 */ /* 0x000fe20000400000 */
[----:B------:R-:W-:Y:S01]  /*5250*/  F2FP.BF16.F32.PACK_AB R37, RZ, R37 ;  /* 0x00000025ff25723e */ /* 0x000fe200000010ff */
[-C--:B------:R-:W-:Y:S01]  /*5260*/  FMUL R50, R50, R89.reuse ;  /* 0x0000005932327220 */ /* 0x080fe20000400000 */
[----:B------:R-:W-:Y:S01]  /*5270*/  F2FP.BF16.F32.PACK_AB R38, RZ, R38 ;  /* 0x00000026ff26723e */ /* 0x000fe200000010ff */
[----:B------:R-:W-:Y:S01]  /*5280*/  FMUL R51, R51, R89 ;  /* 0x0000005933337220 */ /* 0x000fe20000400000 */
[----:B------:R-:W-:Y:S01]  /*5290*/  F2FP.BF16.F32.PACK_AB R39, RZ, R39 ;  /* 0x00000027ff27723e */ /* 0x000fe200000010ff */
[----:B------:R-:W-:Y:S01]  /*52a0*/  @P2 STG.E.U16 desc[UR36][R4.64+0x22], R33 ;  /* 0x0000222104002986 */ /* 0x000fe2000c101524 */
[----:B------:R-:W-:Y:S01]  /*52b0*/  F2FP.BF16.F32.PACK_AB R40, RZ, R40 ;  /* 0x00000028ff28723e */ /* 0x000fe200000010ff */
[----:B------:R-:W-:Y:S01]  /*52c0*/  FMUL R52, R52, R89 ;  /* 0x0000005934347220 */ /* 0x000fe20000400000 */
[----:B------:R-:W-:Y:S01]  /*52d0*/  F2FP.BF16.F32.PACK_AB R41, RZ, R41 ;  /* 0x00000029ff29723e */ /* 0x000fe200000010ff */
[----:B------:R-:W-:Y:S01]  /*52e0*/  @P1 STG.E.U16 desc[UR36][R6.64+0x20], R34 ;  /* 0x0000202206001986 */ /* 0x000fe2000c101524 */
[----:B------:R-:W-:Y:S01]  /*52f0*/  ISETP.GT.AND P1, PT, R0, 0x8, P0 ;  /* 0x000000080000780c */ /* 0x000fe20000724270 */
[-C--:B------:R-:W-:Y:S01]  /*5300*/  FMUL R53, R53, R89.reuse ;  /* 0x0000005935357220 */ /* 0x080fe20000400000 */
[C---:B------:R-:W-:Y:S01]  /*5310*/  ISETP.GT.AND P0, PT, R3.reuse, 0x20, PT ;  /* 0x000000200300780c */ /* 0x040fe20003f04270 */
[----:B------:R-:W-:Y:S01]  /*5320*/  @P3 STG.E.U16 desc[UR36][R6.64+0x22], R35 ;  /* 0x0000222306003986 */ /* 0x000fe2000c101524 */
[----:B------:R-:W-:Y:S01]  /*5330*/  ISETP.GT.AND P3, PT, R3, 0x19, PT ;  /* 0x000000190300780c */ /* 0x000fe20003f64270 */
[-C--:B------:R-:W-:Y:S01]  /*5340*/  FMUL R54, R54, R89.reuse ;  /* 0x0000005936367220 */ /* 0x080fe20000400000 */
[----:B------:R-:W-:Y:S01]  /*5350*/  F2FP.BF16.F32.PACK_AB R42, RZ, R42 ;  /* 0x0000002aff2a723e */ /* 0x000fe200000010ff */
[----:B------:R-:W-:Y:S01]  /*5360*/  @P4 STG.E.U16 desc[UR36][R4.64+0x30], R36 ;  /* 0x0000302404004986 */ /* 0x000fe2000c101524 */
[C---:B------:R-:W-:Y:S01]  /*5370*/  ISETP.GT.AND P2, PT, R0.reuse, RZ, P3 ;  /* 0x000000ff0000720c */ /* 0x040fe20001f44270 */
[-C--:B------:R-:W-:Y:S01]  /*5380*/  FMUL R55, R55, R89.reuse ;  /* 0x0000005937377220 */ /* 0x080fe20000400000 */
[----:B------:R-:W-:Y:S01]  /*5390*/  ISETP.GT.AND P3, PT, R0, 0x8, P3 ;  /* 0x000000080000780c */ /* 0x000fe20001f64270 */
[-C--:B------:R-:W-:Y:S01]  /*53a0*/  FMUL R56, R56, R89.reuse ;  /* 0x0000005938387220 */ /* 0x080fe20000400000 */
[----:B------:R-:W-:Y:S01]  /*53b0*/  ISETP.GT.AND P4, PT, R0, RZ, P0 ;  /* 0x000000ff0000720c */ /* 0x000fe20000784270 */
[----:B------:R-:W-:Y:S01]  /*53c0*/  FMUL R57, R57, R89 ;  /* 0x0000005939397220 */ /* 0x000fe20000400000 */
[----:B------:R-:W-:Y:S01]  /*53d0*/  F2FP.BF16.F32.PACK_AB R43, RZ, R43 ;  /* 0x0000002bff2b723e */ /* 0x000fe200000010ff */
[-C--:B------:R-:W-:Y:S01]  /*53e0*/  FMUL R58, R58, R89.reuse ;  /* 0x000000593a3a7220 */ /* 0x080fe20000400000 */
[----:B------:R-:W-:Y:S01]  /*53f0*/  F2FP.BF16.F32.PACK_AB R44, RZ, R44 ;  /* 0x0000002cff2c723e */ /* 0x000fe200000010ff */
[----:B------:R-:W-:Y:S01]  /*5400*/  FMUL R59, R59, R89 ;  /* 0x000000593b3b7220 */ /* 0x000fe20000400000 */
[----:B------:R-:W-:Y:S01]  /*5410*/  F2FP.BF16.F32.PACK_AB R45, RZ, R45 ;  /* 0x0000002dff2d723e */ /* 0x000fe200000010ff */
[----:B------:R-:W-:Y:S01]  /*5420*/  FMUL R60, R60, R89 ;  /* 0x000000593c3c7220 */ /* 0x000fe20000400000 */
[----:B------:R-:W-:Y:S01]  /*5430*/  F2FP.BF16.F32.PACK_AB R46, RZ, R46 ;  /* 0x0000002eff2e723e */ /* 0x000fe200000010ff */
[----:B------:R-:W-:Y:S01]  /*5440*/  @P2 STG.E.U16 desc[UR36][R4.64+0x32], R37 ;  /* 0x0000322504002986 */ /* 0x000fe2000c101524 */
[----:B------:R-:W-:Y:S01]  /*5450*/  F2FP.BF16.F32.PACK_AB R47, RZ, R47 ;  /* 0x0000002fff2f723e */ /* 0x000fe200000010ff */
[-C--:B------:R-:W-:Y:S01]  /*5460*/  FMUL R61, R61, R89.reuse ;  /* 0x000000593d3d7220 */ /* 0x080fe20000400000 */
[----:B------:R-:W-:Y:S01]  /*5470*/  F2FP.BF16.F32.PACK_AB R48, RZ, R48 ;  /* 0x00000030ff30723e */ /* 0x000fe200000010ff */
[----:B------:R-:W-:Y:S01]  /*5480*/  @P1 STG.E.U16 desc[UR36][R6.64+0x30], R38 ;  /* 0x0000302606001986 */ /* 0x000fe2000c101524 */
[----:B------:R-:W-:Y:S01]  /*5490*/  ISETP.GT.AND P1, PT, R0, 0x8, P0 ;  /* 0x000000080000780c */ /* 0x000fe20000724270 */
[-C--:B------:R-:W-:Y:S01]  /*54a0*/  FMUL R62, R62, R89.reuse ;  /* 0x000000593e3e7220 */ /* 0x080fe20000400000 */
[C---:B------:R-:W-:Y:S01]  /*54b0*/  ISETP.GT.AND P0, PT, R3.reuse, 0x28, PT ;  /* 0x000000280300780c */ /* 0x040fe20003f04270 */
[----:B------:R-:W-:Y:S01]  /*54c0*/  @P3 STG.E.U16 desc[UR36][R6.64+0x32], R39 ;  /* 0x0000322706003986 */ /* 0x000fe2000c101524 */
[----:B------:R-:W-:Y:S01]  /*54d0*/  ISETP.GT.AND P3, PT, R3, 0x21, PT ;  /* 0x000000210300780c */ /* 0x000fe20003f64270 */
[----:B------:R-:W-:Y:S01]  /*54e0*/  FMUL R63, R63, R89 ;  /* 0x000000593f3f7220 */ /* 0x000fe20000400000 */
[----:B------:R-:W-:Y:S01]  /*54f0*/  F2FP.BF16.F32.PACK_AB R49, RZ, R49 ;  /* 0x00000031ff31723e */ /* 0x000fe200000010ff */
[----:B------:R-:W-:Y:S01]  /*5500*/  @P4 STG.E.U16 desc[UR36][R4.64+0x40], R40 ;  /* 0x0000402804004986 */ /* 0x000fe2000c101524 */
[----:B------:R-:W-:Y:S01]  /*5510*/  ISETP.GT.AND P2, PT, R0, RZ, P3 ;  /* 0x000000ff0000720c */ /* 0x000fe20001f44270 */
[-C--:B------:R-:W-:Y:S01]  /*5520*/  FMUL R64, R64, R89.reuse ;  /* 0x0000005940407220 */ /* 0x080fe20000400000 */
[C---:B------:R-:W-:Y:S01]  /*5530*/  ISETP.GT.AND P3, PT, R0.reuse, 0x8, P3 ;  /* 0x000000080000780c */ /* 0x040fe20001f64270 */
[-C--:B------:R-:W-:Y:S01]  /*5540*/  FMUL R65, R65, R89.reuse ;  /* 0x0000005941417220 */ /* 0x080fe20000400000 */
        /* <DEDUP_REMOVED lines=62> */
[----:B------:R-:W-:-:S02]  /*5930*/  F2FP.BF16.F32.PACK_AB R68, RZ, R68 ;  /* 0x00000044ff44723e */ /* 0x000fc400000010ff */
[----:B------:R-:W-:Y:S01]  /*5940*/  F2FP.BF16.F32.PACK_AB R69, RZ, R69 ;  /* 0x00000045ff45723e */ /* 0x000fe200000010ff */
[----:B------:R-:W-:Y:S01]  /*5950*/  @P1 STG.E.U16 desc[UR36][R6.64+0x60], R50 ;  /* 0x0000603206001986 */ /* 0x000fe2000c101524 */
[C---:B------:R-:W-:Y:S02]  /*5960*/  ISETP.GT.AND P1, PT, R0.reuse, 0x8, P0 ;  /* 0x000000080000780c */ /* 0x040fe40000724270 */
[C---:B------:R-:W-:Y:S01]  /*5970*/  ISETP.GT.AND P0, PT, R3.reuse, 0x40, PT ;  /* 0x000000400300780c */ /* 0x040fe20003f04270 */
[----:B------:R-:W-:Y:S01]  /*5980*/  @P3 STG.E.U16 desc[UR36][R6.64+0x62], R51 ;  /* 0x0000623306003986 */ /* 0x000fe2000c101524 */
[----:B------:R-:W-:Y:S02]  /*5990*/  ISETP.GT.AND P3, PT, R3, 0x39, PT ;  /* 0x000000390300780c */ /* 0x000fe40003f64270 */
[----:B------:R-:W-:Y:S01]  /*59a0*/  F2FP.BF16.F32.PACK_AB R70, RZ, R70 ;  /* 0x00000046ff46723e */ /* 0x000fe200000010ff */
[----:B------:R-:W-:Y:S01]  /*59b0*/  @P4 STG.E.U16 desc[UR36][R4.64+0x70], R52 ;  /* 0x0000703404004986 */ /* 0x000fe2000c101524 */
[----:B------:R-:W-:-:S02]  /*59c0*/  ISETP.GT.AND P2, PT, R0, RZ, P3 ;  /* 0x000000ff0000720c */ /* 0x000fc40001f44270 */
[C---:B------:R-:W-:Y:S02]  /*59d0*/  ISETP.GT.AND P3, PT, R0.reuse, 0x8, P3 ;  /* 0x000000080000780c */ /* 0x040fe40001f64270 */
[----:B------:R-:W-:Y:S02]  /*59e0*/  ISETP.GT.AND P4, PT, R0, RZ, P0 ;  /* 0x000000ff0000720c */ /* 0x000fe40000784270 */
[----:B------:R-:W-:Y:S02]  /*59f0*/  F2FP.BF16.F32.PACK_AB R71, RZ, R71 ;  /* 0x00000047ff47723e */ /* 0x000fe400000010ff */
[----:B------:R-:W-:Y:S02]  /*5a00*/  F2FP.BF16.F32.PACK_AB R72, RZ, R72 ;  /* 0x00000048ff48723e */ /* 0x000fe400000010ff */
[----:B------:R-:W-:Y:S02]  /*5a10*/  F2FP.BF16.F32.PACK_AB R73, RZ, R73 ;  /* 0x00000049ff49723e */ /* 0x000fe400000010ff */
        /* <DEDUP_REMOVED lines=33> */
[----:B------:R-:W-:-:S03]  /*5c30*/  F2FP.BF16.F32.PACK_AB R87, RZ, R87 ;  /* 0x00000057ff57723e */ /* 0x000fc600000010ff */
[----:B------:R-:W-:Y:S04]  /*5c40*/  @P2 STG.E.U16 desc[UR36][R4.64+0x92], R61 ;  /* 0x0000923d04002986 */ /* 0x000fe8000c101524 */
[----:B------:R-:W-:Y:S01]  /*5c50*/  @P1 STG.E.U16 desc[UR36][R6.64+0x90], R62 ;  /* 0x0000903e06001986 */ /* 0x000fe2000c101524 */
[----:B------:R-:W-:Y:S02]  /*5c60*/  ISETP.GT.AND P1, PT, R0, 0x8, P0 ;  /* 0x000000080000780c */ /* 0x000fe40000724270 */
[C---:B------:R-:W-:Y:S01]  /*5c70*/  ISETP.GT.AND P0, PT, R3.reuse, 0x58, PT ;  /* 0x000000580300780c */ /* 0x040fe20003f04270 */
[----:B------:R-:W-:Y:S01]  /*5c80*/  @P3 STG.E.U16 desc[UR36][R6.64+0x92], R63 ;  /* 0x0000923f06003986 */ /* 0x000fe2000c101524 */
[----:B------:R-:W-:-:S03]  /*5c90*/  ISETP.GT.AND P3, PT, R3, 0x51, PT ;  /* 0x000000510300780c */ /* 0x000fc60003f64270 */
[----:B------:R-:W-:Y:S01]  /*5ca0*/  @P4 STG.E.U16 desc[UR36][R4.64+0xa0], R64 ;  /* 0x0000a04004004986 */ /* 0x000fe2000c101524 */
[C---:B------:R-:W-:Y:S02]  /*5cb0*/  ISETP.GT.AND P2, PT, R0.reuse, RZ, P3 ;  /* 0x000000ff0000720c */ /* 0x040fe40001f44270 */
[C---:B------:R-:W-:Y:S02]  /*5cc0*/  ISETP.GT.AND P3, PT, R0.reuse, 0x8, P3 ;  /* 0x000000080000780c */ /* 0x040fe40001f64270 */
[----:B------:R-:W-:-:S09]  /*5cd0*/  ISETP.GT.AND P4, PT, R0, RZ, P0 ;  /* 0x000000ff0000720c */ /* 0x000fd20000784270 */
        /* <DEDUP_REMOVED lines=9> */
[C---:B------:R-:W-:Y:S02]  /*5d70*/  ISETP.GT.AND P3, PT, R0.reuse, RZ, P0 ;  /* 0x000000ff0000720c */ /* 0x040fe40000764270 */
[----:B------:R-:W-:-:S07]  /*5d80*/  ISETP.GT.AND P0, PT, R0, 0x8, P0 ;  /* 0x000000080000780c */ /* 0x000fce0000704270 */
[----:B------:R-:W-:Y:S04]  /*5d90*/  @P2 STG.E.U16 desc[UR36][R4.64+0xb2], R69 ;  /* 0x0000b24504002986 */ /* 0x000fe8000c101524 */
[----:B------:R-:W-:Y:S01]  /*5da0*/  @P1 STG.E.U16 desc[UR36][R6.64+0xb0], R70 ;  /* 0x0000b04606001986 */ /* 0x000fe2000c101524 */
[----:B------:R-:W-:-:S03]  /*5db0*/  ISETP.GT.AND P1, PT, R3, 0x68, PT ;  /* 0x000000680300780c */ /* 0x000fc60003f24270 */
        /* <DEDUP_REMOVED lines=11> */
[C---:B------:R-:W-:Y:S02]  /*5e70*/  ISETP.GT.AND P2, PT, R0.reuse, RZ, P0 ;  /* 0x000000ff0000720c */ /* 0x040fe40000744270 */
[----:B------:R-:W-:Y:S01]  /*5e80*/  ISETP.GT.AND P0, PT, R0, 0x8, P0 ;  /* 0x000000080000780c */ /* 0x000fe20000704270 */
[----:B------:R-:W-:Y:S01]  /*5e90*/  @P3 STG.E.U16 desc[UR36][R4.64+0xd0], R76 ;  /* 0x0000d04c04003986 */ /* 0x000fe2000c101524 */
[----:B------:R-:W-:-:S04]  /*5ea0*/  ISETP.GT.AND P3, PT, R3, 0x70, PT ;  /* 0x000000700300780c */ /* 0x000fc80003f64270 */
[C---:B------:R-:W-:Y:S02]  /*5eb0*/  ISETP.GT.AND P4, PT, R0.reuse, RZ, P3 ;  /* 0x000000ff0000720c */ /* 0x040fe40001f84270 */
[----:B------:R-:W-:-:S03]  /*5ec0*/  ISETP.GT.AND P3, PT, R0, 0x8, P3 ;  /* 0x000000080000780c */ /* 0x000fc60001f64270 */
[----:B------:R-:W-:Y:S01]  /*5ed0*/  @P2 STG.E.U16 desc[UR36][R4.64+0xd2], R77 ;  /* 0x0000d24d04002986 */ /* 0x000fe2000c101524 */
[----:B------:R-:W-:-:S03]  /*5ee0*/  ISETP.GT.AND P2, PT, R3, 0x79, PT ;  /* 0x000000790300780c */ /* 0x000fc60003f44270 */
[----:B------:R-:W-:Y:S01]  /*5ef0*/  @P1 STG.E.U16 desc[UR36][R6.64+0xd0], R78 ;  /* 0x0000d04e06001986 */ /* 0x000fe2000c101524 */
[----:B------:R-:W-:-:S03]  /*5f00*/  ISETP.GT.AND P1, PT, R3, 0x78, PT ;  /* 0x000000780300780c */ /* 0x000fc60003f24270 */
[----:B------:R-:W-:Y:S01]  /*5f10*/  @P0 STG.E.U16 desc[UR36][R6.64+0xd2], R79 ;  /* 0x0000d24f06000986 */ /* 0x000fe2000c101524 */
[----:B------:R-:W-:-:S03]  /*5f20*/  ISETP.GT.AND P0, PT, R3, 0x71, PT ;  /* 0x000000710300780c */ /* 0x000fc60003f04270 */
[----:B------:R-:W-:Y:S01]  /*5f30*/  @P4 STG.E.U16 desc[UR36][R4.64+0xe0], R80 ;  /* 0x0000e05004004986 */ /* 0x000fe2000c101524 */
[C---:B------:R-:W-:Y:S02]  /*5f40*/  ISETP.GT.AND P4, PT, R0.reuse, RZ, P0 ;  /* 0x000000ff0000720c */ /* 0x040fe40000784270 */
[----:B------:R-:W-:-:S11]  /*5f50*/  ISETP.GT.AND P0, PT, R0, 0x8, P0 ;  /* 0x000000080000780c */ /* 0x000fd60000704270 */
[----:B------:R-:W-:Y:S02]  /*5f60*/  @P4 IMAD.MOV.U32 R2, RZ, RZ, R4 ;  /* 0x000000ffff024224 */ /* 0x000fe400078e0004 */
[----:B------:R-:W-:-:S05]  /*5f70*/  @P4 IMAD.MOV.U32 R3, RZ, RZ, R5 ;  /* 0x000000ffff034224 */ /* 0x000fca00078e0005 */
[----:B------:R0:W-:Y:S01]  /*5f80*/  @P4 STG.E.U16 desc[UR36][R2.64+0xe2], R81 ;  /* 0x0000e25102004986 */ /* 0x0001e2000c101524 */
[C---:B------:R-:W-:Y:S02]  /*5f90*/  ISETP.GT.AND P4, PT, R0.reuse, RZ, P2 ;  /* 0x000000ff0000720c */ /* 0x040fe40001784270 */
[----:B------:R-:W-:Y:S01]  /*5fa0*/  ISETP.GT.AND P2, PT, R0, 0x8, P2 ;  /* 0x000000080000780c */ /* 0x000fe20001744270 */
[----:B0-----:R-:W-:Y:S02]  /*5fb0*/  @P3 IMAD.MOV.U32 R2, RZ, RZ, R6 ;  /* 0x000000ffff023224 */ /* 0x001fe400078e0006 */
[----:B------:R-:W-:-:S05]  /*5fc0*/  @P3 IMAD.MOV.U32 R3, RZ, RZ, R7 ;  /* 0x000000ffff033224 */ /* 0x000fca00078e0007 */
[----:B------:R0:W-:Y:S01]  /*5fd0*/  @P3 STG.E.U16 desc[UR36][R2.64+0xe0], R82 ;  /* 0x0000e05202003986 */ /* 0x0001e2000c101524 */
[C---:B------:R-:W-:Y:S02]  /*5fe0*/  ISETP.GT.AND P3, PT, R0.reuse, RZ, P1 ;  /* 0x000000ff0000720c */ /* 0x040fe40000f64270 */
[----:B------:R-:W-:Y:S01]  /*5ff0*/  ISETP.GT.AND P1, PT, R0, 0x8, P1 ;  /* 0x000000080000780c */ /* 0x000fe20000f24270 */
[----:B0-----:R-:W-:Y:S02]  /*6000*/  @P0 IMAD.MOV.U32 R2, RZ, RZ, R6 ;  /* 0x000000ffff020224 */ /* 0x001fe400078e0006 */
[----:B------:R-:W-:-:S05]  /*6010*/  @P0 IMAD.MOV.U32 R3, RZ, RZ, R7 ;  /* 0x000000ffff030224 */ /* 0x000fca00078e0007 */
[----:B------:R0:W-:Y:S03]  /*6020*/  @P0 STG.E.U16 desc[UR36][R2.64+0xe2], R83 ;  /* 0x0000e25302000986 */ /* 0x0001e6000c101524 */
[----:B0-----:R-:W-:Y:S02]  /*6030*/  @P3 IMAD.MOV.U32 R2, RZ, RZ, R4 ;  /* 0x000000ffff023224 */ /* 0x001fe400078e0004 */
[----:B------:R-:W-:-:S05]  /*6040*/  @P3 IMAD.MOV.U32 R3, RZ, RZ, R5 ;  /* 0x000000ffff033224 */ /* 0x000fca00078e0005 */
[----:B------:R0:W-:Y:S04]  /*6050*/  @P3 STG.E.U16 desc[UR36][R2.64+0xf0], R84 ;  /* 0x0000f05402003986 */ /* 0x0001e8000c101524 */
[----:B------:R1:W-:Y:S01]  /*6060*/  @P4 STG.E.U16 desc[UR36][R4.64+0xf2], R85 ;  /* 0x0000f25504004986 */ /* 0x0003e2000c101524 */
[----:B0-----:R-:W-:Y:S02]  /*6070*/  @P1 IMAD.MOV.U32 R2, RZ, RZ, R6 ;  /* 0x000000ffff021224 */ /* 0x001fe400078e0006 */
[----:B------:R-:W-:-:S05]  /*6080*/  @P1 IMAD.MOV.U32 R3, RZ, RZ, R7 ;  /* 0x000000ffff031224 */ /* 0x000fca00078e0007 */
[----:B------:R1:W-:Y:S04]  /*6090*/  @P1 STG.E.U16 desc[UR36][R2.64+0xf0], R86 ;  /* 0x0000f05602001986 */ /* 0x0003e8000c101524 */
[----:B------:R1:W-:Y:S02]  /*60a0*/  @P2 STG.E.U16 desc[UR36][R6.64+0xf2], R87 ;  /* 0x0000f25706002986 */ /* 0x0003e4000c101524 */
.L_x_162:
[----:B------:R-:W-:Y:S05]  /*60b0*/  BSYNC B0 ;  /* 0x0000000000007941 */ /* 0x000fea0003800000 */
.L_x_36:
[----:B01----:R-:W2:Y:S01]  /*60c0*/  LDL.64 R2, [R1] ;  /* 0x0000000001027983 */ /* 0x003ea20000100a00 */
[----:B------:R-:W-:Y:S01]  /*60d0*/  ULDC.64 UR4, c[0x0][0x650] ;  /* 0x0001940000047ab9 */ /* 0x000fe20000000a00 */
[----:B------:R0:W-:Y:S01]  /*60e0*/  SYNCS.ARRIVE.TRANS64.A1T0 RZ, [R97+UR47], RZ ;  /* 0x000000ff61ff79a7 */ /* 0x0001e2000810002f */
[----:B----4-:R-:W-:Y:S01]  /*60f0*/  PRMT R0, RZ, 0x7610, R0 ;  /* 0x00007610ff007816 */ /* 0x010fe20000000000 */
[----:B------:R-:W-:Y:S02]  /*6100*/  IMAD.MOV.U32 R19, RZ, RZ, -0x1 ;  /* 0xffffffffff137424 */ /* 0x000fe400078e00ff */
[----:B-----5:R-:W-:Y:S01]  /*6110*/  IMAD.MOV.U32 R22, RZ, RZ, -0x1 ;  /* 0xffffffffff167424 */ /* 0x020fe200078e00ff */
[----:B--2---:R-:W-:-:S04]  /*6120*/  LEA R18, P0, R2, R18, 0x1 ;  /* 0x0000001202127211 */ /* 0x004fc800078008ff */
[----:B------:R-:W-:Y:S01]  /*6130*/  LEA.HI.X R17, R2, R17, R23, 0x1, P0 ;  /* 0x0000001102117211 */ /* 0x000fe200000f0c17 */
[----:B------:R-:W-:Y:S01]  /*6140*/  IMAD.MOV.U32 R2, RZ, RZ, -0x1 ;  /* 0xffffffffff027424 */ /* 0x000fe200078e00ff */
[----:B------:R-:W-:-:S04]  /*6150*/  ISETP.GE.U32.AND P0, PT, R18, UR4, PT ;  /* 0x0000000412007c0c */ /* 0x000fc8000bf06070 */
[----:B------:R-:W-:-:S13]  /*6160*/  ISETP.GE.U32.AND.EX P0, PT, R17, UR5, PT, P0 ;  /* 0x0000000511007c0c */ /* 0x000fda000bf06100 */
[----:B0-----:R-:W-:Y:S05]  /*6170*/  @P0 BRA `(.L_x_163) ;  /* 0x0000000400700947 */ /* 0x001fea0003800000 */
[----:B------:R-:W0:Y:S01]  /*6180*/  S2R R10, SR_CTAID.X ;  /* 0x00000000000a7919 */ /* 0x000e220000002500 */
[----:B------:R-:W1:Y:S01]  /*6190*/  LDC.64 R8, c[0x0][0x628] ;  /* 0x00018a00ff087b82 */ /* 0x000e620000000a00 */
[----:B------:R-:W-:Y:S01]  /*61a0*/  ULDC UR4, c[0x0][0x150] ;  /* 0x0000540000047ab9 */ /* 0x000fe20000000800 */
[----:B---3--:R-:W-:Y:S01]  /*61b0*/  IMAD.MOV.U32 R6, RZ, RZ, R18 ;  /* 0x000000ffff067224 */ /* 0x008fe200078e0012 */
[----:B------:R-:W2:Y:S01]  /*61c0*/  S2R R20, SR_CTAID.Y ;  /* 0x0000000000147919 */ /* 0x000ea20000002600 */
[----:B------:R-:W-:-:S04]  /*61d0*/  IMAD.MOV.U32 R7, RZ, RZ, R17 ;  /* 0x000000ffff077224 */ /* 0x000fc800078e0011 */
[----:B------:R-:W3:Y:S08]  /*61e0*/  LDC R15, c[0x0][0x144] ;  /* 0x00005100ff0f7b82 */ /* 0x000ef00000000800 */
[----:B------:R-:W4:Y:S08]  /*61f0*/  LDC R0, c[0x0][0x630] ;  /* 0x00018c00ff007b82 */ /* 0x000f300000000800 */
[----:B------:R-:W2:Y:S01]  /*6200*/  LDC.64 R12, c[0x0][0x620] ;  /* 0x00018800ff0c7b82 */ /* 0x000ea20000000a00 */
[----:B-1----:R-:W-:-:S04]  /*6210*/  ISETP.NE.U32.AND P0, PT, R8, RZ, PT ;  /* 0x000000ff0800720c */ /* 0x002fc80003f05070 */
[----:B------:R-:W-:Y:S02]  /*6220*/  ISETP.NE.AND.EX P0, PT, R9, RZ, PT, P0 ;  /* 0x000000ff0900720c */ /* 0x000fe40003f05300 */
[----:B0-----:R-:W-:-:S05]  /*6230*/  I2FP.F32.U32 R2, R10 ;  /* 0x0000000a00027245 */ /* 0x001fca0000201000 */
[----:B------:R-:W-:-:S04]  /*6240*/  FMUL R2, R2, UR4 ;  /* 0x0000000402027c20 */ /* 0x000fc80008400000 */
[----:B------:R0:W1:Y:S02]  /*6250*/  F2I.U32.TRUNC.NTZ R14, R2 ;  /* 0x00000002000e7305 */ /* 0x000064000020f000 */
[----:B---34-:R-:W-:Y:S05]  /*6260*/  @!P0 BRA `(.L_x_164) ;  /* 0x0000000000288947 */ /* 0x018fea0003800000 */
[----:B------:R-:W3:Y:S02]  /*6270*/  LDC R3, c[0x0][0x634] ;  /* 0x00018d00ff037b82 */ /* 0x000ee40000000800 */
[----:B---3--:R-:W-:-:S05]  /*6280*/  IADD3 R7, P0, R18, R3, RZ ;  /* 0x0000000312077210 */ /* 0x008fca0007f1e0ff */
[----:B------:R-:W-:-:S04]  /*6290*/  IMAD.X R11, RZ, RZ, R17, P0 ;  /* 0x000000ffff0b7224 */ /* 0x000fc800000e0611 */
[----:B0-----:R-:W-:-:S04]  /*62a0*/  IMAD.WIDE.U32 R2, R11, R8, RZ ;  /* 0x000000080b027225 */ /* 0x001fc800078e00ff */
[----:B------:R-:W-:-:S04]  /*62b0*/  IMAD.WIDE.U32 R4, P0, R7, R9, R2 ;  /* 0x0000000907047225 */ /* 0x000fc80007800002 */
[----:B------:R-:W-:-:S04]  /*62c0*/  IMAD.WIDE.U32 R2, R7, R8, RZ ;  /* 0x0000000807027225 */ /* 0x000fc800078e00ff */
[----:B------:R-:W-:Y:S01]  /*62d0*/  IMAD.X R7, RZ, RZ, RZ, P0 ;  /* 0x000000ffff077224 */ /* 0x000fe200000e06ff */
[----:B------:R-:W-:Y:S01]  /*62e0*/  IADD3 RZ, P0, R3, R4, RZ ;  /* 0x0000000403ff7210 */ /* 0x000fe20007f1e0ff */
[----:B------:R-:W-:-:S04]  /*62f0*/  IMAD.MOV.U32 R6, RZ, RZ, R5 ;  /* 0x000000ffff067224 */ /* 0x000fc800078e0005 */
[----:B------:R-:W-:-:S08]  /*6300*/  IMAD.WIDE.U32.X R6, R11, R9, R6, P0 ;  /* 0x000000090b067225 */ /* 0x000fd000000e0406 */
.L_x_164:
[----:B------:R-:W3:Y:S01]  /*6310*/  LDC.64 R26, c[0x0][0x640] ;  /* 0x00019000ff1a7b82 */ /* 0x000ee20000000a00 */
[-C--:B------:R-:W-:Y:S01]  /*6320*/  SHF.R.U64 R11, R6, R0.reuse, R7 ;  /* 0x00000000060b7219 */ /* 0x080fe20000001207 */
[----:B------:R-:W-:Y:S01]  /*6330*/  IMAD.MOV.U32 R19, RZ, RZ, R17 ;  /* 0x000000ffff137224 */ /* 0x000fe200078e0011 */
[----:B------:R-:W-:Y:S01]  /*6340*/  SHF.R.U32.HI R0, RZ, R0, R7 ;  /* 0x00000000ff007219 */ /* 0x000fe20000011607 */
[----:B-1----:R-:W-:Y:S01]  /*6350*/  IMAD.MOV R14, RZ, RZ, -R14 ;  /* 0x000000ffff0e7224 */ /* 0x002fe200078e0a0e */
[----:B------:R-:W-:Y:S01]  /*6360*/  IADD3 R5, P0, RZ, -R11, RZ ;  /* 0x8000000bff057210 */ /* 0x000fe20007f1e0ff */
[----:B------:R-:W-:Y:S01]  /*6370*/  ULDC UR4, c[0x0][0x154] ;  /* 0x0000550000047ab9 */ /* 0x000fe20000000800 */
[----:B------:R-:W-:Y:S01]  /*6380*/  IMAD.MOV.U32 R7, RZ, RZ, 0x1 ;  /* 0x00000001ff077424 */ /* 0x000fe200078e00ff */
[----:B------:R-:W1:Y:S01]  /*6390*/  LDC R4, c[0x0][0x618] ;  /* 0x00018600ff047b82 */ /* 0x000e620000000800 */
[----:B------:R-:W-:Y:S02]  /*63a0*/  IMAD R22, R15, R14, R10 ;  /* 0x0000000e0f167224 */ /* 0x000fe400078e020a */
[----:B------:R-:W-:-:S04]  /*63b0*/  IMAD.X R3, RZ, RZ, ~R0, P0 ;  /* 0x000000ffff037224 */ /* 0x000fc800000e0e00 */
[-C--:B--2---:R-:W-:Y:S01]  /*63c0*/  IMAD R0, R3, R12.reuse, RZ ;  /* 0x0000000c03007224 */ /* 0x084fe200078e02ff */
[----:B------:R-:W2:Y:S01]  /*63d0*/  LDC R6, c[0x0][0x608] ;  /* 0x00018200ff067b82 */ /* 0x000ea20000000800 */
[----:B0-----:R-:W-:-:S04]  /*63e0*/  IMAD.WIDE.U32 R2, R5, R12, R18 ;  /* 0x0000000c05027225 */ /* 0x001fc800078e0012 */
[----:B------:R-:W-:Y:S01]  /*63f0*/  IMAD R5, R5, R13, R0 ;  /* 0x0000000d05057224 */ /* 0x000fe200078e0200 */
[----:B------:R-:W-:Y:S02]  /*6400*/  I2FP.F32.U32 R0, R20 ;  /* 0x0000001400007245 */ /* 0x000fe40000201000 */
[----:B------:R-:W0:Y:S01]  /*6410*/  LDC R24, c[0x0][0x658] ;  /* 0x00019600ff187b82 */ /* 0x000e220000000800 */
[----:B------:R-:W-:Y:S01]  /*6420*/  IMAD.IADD R3, R3, 0x1, R5 ;  /* 0x0000000103037824 */ /* 0x000fe200078e0205 */
[----:B---3--:R-:W-:Y:S01]  /*6430*/  ISETP.NE.U32.AND P0, PT, R26, RZ, PT ;  /* 0x000000ff1a00720c */ /* 0x008fe20003f05070 */
[----:B------:R-:W-:Y:S01]  /*6440*/  FMUL R0, R0, UR4 ;  /* 0x0000000400007c20 */ /* 0x000fe20008400000 */
[----:B------:R-:W-:Y:S02]  /*6450*/  IMAD.MOV.U32 R5, RZ, RZ, -0x1 ;  /* 0xffffffffff057424 */ /* 0x000fe400078e00ff */
[----:B------:R-:W-:Y:S01]  /*6460*/  ISETP.NE.AND.EX P0, PT, R27, RZ, PT, P0 ;  /* 0x000000ff1b00720c */ /* 0x000fe20003f05300 */
[----:B------:R3:W4:Y:S01]  /*6470*/  F2I.U32.TRUNC.NTZ R12, R0 ;  /* 0x00000000000c7305 */ /* 0x000722000020f000 */
[----:B------:R-:W3:Y:S01]  /*6480*/  LDC R15, c[0x0][0x148] ;  /* 0x00005200ff0f7b82 */ /* 0x000ee20000000800 */
[----:B-1----:R-:W-:-:S02]  /*6490*/  SHF.R.U64 R10, R2, R4, R3 ;  /* 0x00000004020a7219 */ /* 0x002fc40000001203 */
[----:B------:R-:W-:-:S05]  /*64a0*/  SHF.R.U32.HI R3, RZ, R4, R3 ;  /* 0x00000004ff037219 */ /* 0x000fca0000011603 */
[----:B------:R-:W1:Y:S01]  /*64b0*/  LDC R14, c[0x0][0x600] ;  /* 0x00018000ff0e7b82 */ /* 0x000e620000000800 */
[-CC-:B--2---:R-:W-:Y:S02]  /*64c0*/  SHF.R.U64 R8, R10, R6.reuse, R3.reuse ;  /* 0x000000060a087219 */ /* 0x184fe40000001203 */
[----:B------:R-:W-:-:S05]  /*64d0*/  SHF.R.U32.HI R3, RZ, R6, R3 ;  /* 0x00000006ff037219 */ /* 0x000fca0000011603 */
[----:B------:R-:W2:Y:S01]  /*64e0*/  LDC R21, c[0x0][0x648] ;  /* 0x00019200ff157b82 */ /* 0x000ea20000000800 */
[-CC-:B0-----:R-:W-:Y:S02]  /*64f0*/  SHF.R.U64 R13, R8, R24.reuse, R3.reuse ;  /* 0x00000018080d7219 */ /* 0x181fe40000001203 */
[-C--:B------:R-:W-:Y:S02]  /*6500*/  SHF.L.U32 R5, R5, R24.reuse, RZ ;  /* 0x0000001805057219 */ /* 0x080fe400000006ff */
[-C--:B------:R-:W-:Y:S01]  /*6510*/  SHF.R.U32.HI R3, RZ, R24.reuse, R3 ;  /* 0x00000018ff037219 */ /* 0x080fe20000011603 */
[----:B------:R-:W-:Y:S01]  /*6520*/  IMAD.MOV.U32 R2, RZ, RZ, R13 ;  /* 0x000000ffff027224 */ /* 0x000fe200078e000d */
[----:B------:R-:W-:Y:S01]  /*6530*/  SHF.L.U32 R24, R7, R24, RZ ;  /* 0x0000001807187219 */ /* 0x000fe200000006ff */
[----:B------:R-:W0:Y:S01]  /*6540*/  LDC R25, c[0x0][0x638] ;  /* 0x00018e00ff197b82 */ /* 0x000e220000000800 */
[----:B------:R-:W-:-:S07]  /*6550*/  LOP3.LUT R19, RZ, R5, RZ, 0x33, !PT ;  /* 0x00000005ff137212 */ /* 0x000fce00078e33ff */
[----:B------:R-:W0:Y:S01]  /*6560*/  LDC R28, c[0x0][0x610] ;  /* 0x00018400ff1c7b82 */ /* 0x000e220000000800 */
[----:B----4-:R-:W-:Y:S05]  /*6570*/  @!P0 BRA `(.L_x_165) ;  /* 0x0000000000288947 */ /* 0x010fea0003800000 */
[----:B---3--:R-:W3:Y:S02]  /*6580*/  LDC R0, c[0x0][0x64c] ;  /* 0x00019300ff007b82 */ /* 0x008ee40000000800 */
        /* <DEDUP_REMOVED lines=9> */
.L_x_165:
[----:B------:R-:W4:Y:S01]  /*6620*/  LDC R4, c[0x0][0x65c] ;  /* 0x00019700ff047b82 */ /* 0x000f220000000800 */
[----:B--23--:R-:W-:Y:S01]  /*6630*/  SHF.R.U64 R0, R2, R21, R3 ;  /* 0x0000001502007219 */ /* 0x00cfe20000001203 */
[----:B-1----:R-:W-:Y:S01]  /*6640*/  VIADD R3, R14, 0xffffffff ;  /* 0xffffffff0e037836 */ /* 0x002fe20000000000 */
[----:B------:R-:W-:Y:S01]  /*6650*/  LOP3.LUT R19, R8, R19, RZ, 0xc0, !PT ;  /* 0x0000001308137212 */ /* 0x000fe200078ec0ff */
[----:B------:R-:W-:Y:S02]  /*6660*/  IMAD.MOV R12, RZ, RZ, -R12 ;  /* 0x000000ffff0c7224 */ /* 0x000fe400078e0a0c */
[----:B------:R-:W-:Y:S01]  /*6670*/  IMAD.MOV R2, RZ, RZ, -R0 ;  /* 0x000000ffff027224 */ /* 0x000fe200078e0a00 */
[----:B------:R-:W-:Y:S01]  /*6680*/  LOP3.LUT R3, R10, R3, RZ, 0xc0, !PT ;  /* 0x000000030a037212 */ /* 0x000fe200078ec0ff */
[----:B------:R-:W-:Y:S02]  /*6690*/  IMAD R19, R24, R0, R19 ;  /* 0x0000000018137224 */ /* 0x000fe400078e0213 */
[----:B0-----:R-:W-:-:S04]  /*66a0*/  IMAD R0, R2, R25, R13 ;  /* 0x0000001902007224 */ /* 0x001fc800078e020d */
[----:B------:R-:W-:Y:S01]  /*66b0*/  IMAD R2, R0, R14, R3 ;  /* 0x0000000e00027224 */ /* 0x000fe200078e0203 */
[----:B----4-:R-:W-:Y:S01]  /*66c0*/  ISETP.NE.AND P0, PT, R4, 0x1, PT ;  /* 0x000000010400780c */ /* 0x010fe20003f05270 */
[----:B------:R-:W-:-:S05]  /*66d0*/  IMAD.MOV.U32 R4, RZ, RZ, 0x1 ;  /* 0x00000001ff047424 */ /* 0x000fca00078e00ff */
[----:B------:R-:W-:-:S07]  /*66e0*/  PRMT R0, R4, 0x7610, R0 ;  /* 0x0000761004007816 */ /* 0x000fce0000000000 */
[----:B------:R-:W-:-:S04]  /*66f0*/  @P0 IMAD R22, R15, R12, R20 ;  /* 0x0000000c0f160224 */ /* 0x000fc800078e0214 */
[----:B------:R-:W-:-:S05]  /*6700*/  IMAD R19, R19, R28, R22 ;  /* 0x0000001c13137224 */ /* 0x000fca00078e0216 */
[----:B------:R-:W-:Y:S02]  /*6710*/  SEL R22, R2, R19, !P0 ;  /* 0x0000001302167207 */ /* 0x000fe40004000000 */
[----:B------:R-:W-:Y:S01]  /*6720*/  SEL R19, R19, R2, !P0 ;  /* 0x0000000213137207 */ /* 0x000fe20004000000 */
[----:B------:R-:W-:-:S07]  /*6730*/  IMAD.MOV.U32 R2, RZ, RZ, R11 ;  /* 0x000000ffff027224 */ /* 0x000fce00078e000b */
.L_x_163:
[----:B------:R-:W-:Y:S02]  /*6740*/  LOP3.LUT P0, RZ, R0, 0xff, RZ, 0xc0, !PT ;  /* 0x000000ff00ff7812 */ /* 0x000fe4000780c0ff */
[----:B------:R-:W-:-:S11]  /*6750*/  LOP3.LUT R103, R103, 0x1, RZ, 0x3c, !PT ;  /* 0x0000000167677812 */ /* 0x000fd600078e3cff */
[----:B------:R-:W-:Y:S05]  /*6760*/  @P0 BRA `(.L_x_166) ;  /* 0xffffffac00c40947 */ /* 0x000fea000383ffff */
[----:B------:R-:W-:Y:S05]  /*6770*/  EXIT ;  /* 0x000000000000794d */ /* 0x000fea0003800000 */
.L_x_17:
[----:B------:R-:W-:-:S08]  /*6780*/  ISETP.NE.AND P0, PT, R5, RZ, PT ;  /* 0x000000ff0500720c */ /* 0x000fd00003f05270 */
[----:B0-2---:R-:W0:-:S00]  /*6790*/  USETMAXREG.DEALLOC.CTAPOOL 0x28 ;  /* 0x00000028000079c8 */ /* 0x005e0000080e0500 */
[----:B------:R-:W-:Y:S05]  /*67a0*/  @P0 EXIT ;  /* 0x000000000000094d */ /* 0x000fea0003800000 */
[----:B0-----:R-:W-:Y:S01]  /*67b0*/  LOP3.LUT P0, RZ, R8, 0xff, RZ, 0xc0, !PT ;  /* 0x000000ff08ff7812 */ /* 0x001fe2000780c0ff */
[----:B------:R-:W-:Y:S02]  /*67c0*/  IMAD.MOV.U32 R0, RZ, RZ, 0x1 ;  /* 0x00000001ff007424 */ /* 0x000fe400078e00ff */
[----:B------:R-:W-:-:S10]  /*67d0*/  IMAD.MOV.U32 R8, RZ, RZ, RZ ;  /* 0x000000ffff087224 */ /* 0x000fd400078e00ff */
[----:B------:R-:W-:Y:S05]  /*67e0*/  @!P0 BRA `(.L_x_167) ;  /* 0x0000000c00388947 */ /* 0x000fea0003800000 */
[----:B------:R-:W0:Y:S01]  /*67f0*/  S2UR UR8, SR_CgaCtaId ;  /* 0x00000000000879c3 */ /* 0x000e220000008800 */
[----:B------:R-:W-:Y:S01]  /*6800*/  LOP3.LUT P0, RZ, R4, 0x1f, RZ, 0xc0, !PT ;  /* 0x0000001f04ff7812 */ /* 0x000fe2000780c0ff */
[----:B------:R-:W-:Y:S01]  /*6810*/  ULDC UR5, c[0x0][0x658] ;  /* 0x0001960000057ab9 */ /* 0x000fe20000000800 */
[----:B------:R-:W-:Y:S01]  /*6820*/  UMOV UR6, 0xffffffff ;  /* 0xffffffff00067882 */ /* 0x000fe20000000000 */
[----:B------:R-:W-:Y:S01]  /*6830*/  BSSY B0, `(.L_x_167) ;  /* 0x00000c9000007945 */ /* 0x000fe20003800000 */
[----:B------:R-:W-:Y:S01]  /*6840*/  USHF.L.U32 UR6, UR6, UR5, URZ ;  /* 0x0000000506067299 */ /* 0x000fe2000800063f */
[C---:B------:R-:W-:Y:S01]  /*6850*/  ISETP.NE.AND P2, PT, R3.reuse, RZ, PT ;  /* 0x000000ff0300720c */ /* 0x040fe20003f45270 */
[----:B------:R-:W-:Y:S01]  /*6860*/  IMAD.MOV.U32 R9, RZ, RZ, 0x1 ;  /* 0x00000001ff097424 */ /* 0x000fe200078e00ff */
[----:B------:R-:W-:Y:S01]  /*6870*/  ISETP.NE.OR P0, PT, R3, RZ, !P0 ;  /* 0x000000ff0300720c */ /* 0x000fe20004705670 */
[----:B------:R-:W-:Y:S01]  /*6880*/  IMAD.MOV.U32 R0, RZ, RZ, 0x1 ;  /* 0x00000001ff007424 */ /* 0x000fe200078e00ff */
[----:B------:R-:W-:Y:S01]  /*6890*/  LOP3.LUT R6, R16, 0x2, RZ, 0xfc, !PT ;  /* 0x0000000210067812 */ /* 0x000fe200078efcff */
[----:B------:R-:W-:Y:S01]  /*68a0*/  IMAD.MOV.U32 R8, RZ, RZ, RZ ;  /* 0x000000ffff087224 */ /* 0x000fe200078e00ff */
[----:B------:R-:W-:Y:S01]  /*68b0*/  ULDC UR4, c[0x0][0x600] ;  /* 0x0001800000047ab9 */ /* 0x000fe20000000800 */
[----:B------:R-:W-:Y:S01]  /*68c0*/  UMOV UR7, 0x1 ;  /* 0x0000000100077882 */ /* 0x000fe20000000000 */
[----:B------:R-:W-:-:S02]  /*68d0*/  UIADD3 UR22, UR40, 0x1, URZ ;  /* 0x0000000128167890 */ /* 0x000fc4000fffe03f */
[----:B------:R-:W-:Y:S02]  /*68e0*/  UIADD3 UR15, UR4, -0x1, URZ ;  /* 0xffffffff040f7890 */ /* 0x000fe4000fffe03f */
[----:B------:R-:W-:Y:S02]  /*68f0*/  USHF.L.U32 UR17, UR7, UR5, URZ ;  /* 0x0000000507117299 */ /* 0x000fe4000800063f */
[----:B------:R-:W-:Y:S01]  /*6900*/  ULOP3.LUT UR16, URZ, UR6, URZ, 0x33, !UPT ;  /* 0x000000063f107292 */ /* 0x000fe2000f8e333f */
[----:B------:R-:W-:Y:S01]  /*6910*/  ULDC.64 UR20, c[0x0][0x198] ;  /* 0x0000660000147ab9 */ /* 0x000fe20000000a00 */
[----:B0-----:R-:W-:-:S10]  /*6920*/  IMAD.U32 R7, RZ, RZ, UR8 ;  /* 0x00000008ff077e24 */ /* 0x001fd4000f8e00ff */
.L_x_179:
[----:B------:R-:W-:-:S03]  /*6930*/  UMOV UR4, 0xffffffff ;  /* 0xffffffff00047882 */ /* 0x000fc60000000000 */
[----:B------:R-:W-:Y:S05]  /*6940*/  BRA.DIV UR4, `(.L_x_168) ;  /* 0x0000000e04d07947 */ /* 0x000fea000b800000 */
[----:B------:R-:W-:-:S13]  /*6950*/  ELECT P6, URZ, PT ;  /* 0x00000000003f782f */ /* 0x000fda00038c0000 */
.L_x_191:
[----:B------:R-:W0:Y:S01]  /*6960*/  LDC R3, c[0x0][0x28c] ;  /* 0x0000a300ff037b82 */ /* 0x000e220000000800 */
[----:B------:R-:W-:Y:S01]  /*6970*/  BSSY B1, `(.L_x_169) ;  /* 0x000003c000017945 */ /* 0x000fe20003800000 */
[----:B0-----:R-:W-:-:S13]  /*6980*/  ISETP.LT.OR P6, PT, R3, 0x1, !P6 ;  /* 0x000000010300780c */ /* 0x001fda00077c1670 */
[----:B------:R-:W-:Y:S05]  /*6990*/  @P6 BRA `(.L_x_170) ;  /* 0x0000000000e46947 */ /* 0x000fea0003800000 */
[----:B------:R-:W-:Y:S02]  /*69a0*/  IMAD R7, R19, 0x2, R7 ;  /* 0x0000000213077824 */ /* 0x000fe400078e0207 */
[----:B------:R-:W-:Y:S02]  /*69b0*/  IMAD.SHL.U32 R22, R22, 0x80, RZ ;  /* 0x0000008016167824 */ /* 0x000fe400078e00ff */
[----:B------:R-:W-:Y:S02]  /*69c0*/  IMAD.MOV.U32 R14, RZ, RZ, RZ ;  /* 0x000000ffff0e7224 */ /* 0x000fe400078e00ff */
[----:B------:R-:W-:Y:S02]  /*69d0*/  IMAD.U32 R15, RZ, RZ, UR22 ;  /* 0x00000016ff0f7e24 */ /* 0x000fe4000f8e00ff */
[----:B------:R-:W-:Y:S02]  /*69e0*/  IMAD.MOV.U32 R3, RZ, RZ, R0 ;  /* 0x000000ffff037224 */ /* 0x000fe400078e0000 */
[----:B------:R-:W-:-:S02]  /*69f0*/  IMAD.MOV.U32 R4, RZ, RZ, R8 ;  /* 0x000000ffff047224 */ /* 0x000fc400078e0008 */
[----:B------:R-:W-:-:S07]  /*6a00*/  IMAD.SHL.U32 R11, R7, 0x20, RZ ;  /* 0x00000020070b7824 */ /* 0x000fce00078e00ff */
.L_x_174:
[----:B------:R-:W0:Y:S01]  /*6a10*/  S2UR UR4, SR_CgaCtaId ;  /* 0x00000000000479c3 */ /* 0x000e220000008800 */
[----:B------:R-:W-:Y:S02]  /*6a20*/  MOV R10, 0x400 ;  /* 0x00000400000a7802 */ /* 0x000fe40000000f00 */
[----:B------:R-:W-:Y:S01]  /*6a30*/  SHF.L.U32 R5, R3, 0x1f, RZ ;  /* 0x0000001f03057819 */ /* 0x000fe200000006ff */
[----:B0-----:R-:W-:-:S05]  /*6a40*/  IMAD.U32 R7, RZ, RZ, UR4 ;  /* 0x00000004ff077e24 */ /* 0x001fca000f8e00ff */
[----:B------:R-:W-:Y:S02]  /*6a50*/  LEA R13, R7, R10, 0x18 ;  /* 0x0000000a070d7211 */ /* 0x000fe400078ec0ff */
[----:B------:R-:W0:Y:S03]  /*6a60*/  @!P2 LDC R10, c[0x0][0x500] ;  /* 0x00014000ff0aab82 */ /* 0x000e260000000800 */
[----:B------:R-:W-:-:S04]  /*6a70*/  IMAD R12, R4, 0x8, R13 ;  /* 0x00000008040c7824 */ /* 0x000fc800078e020d */
[----:B------:R-:W1:Y:S02]  /*6a80*/  SYNCS.PHASECHK.TRANS64.TRYWAIT P1, [R12+URZ+0x18], R5 ;  /* 0x000018050c0075a7 */ /* 0x000e64000802017f */
[----:B-1----:R-:W-:Y:S05]  /*6a90*/  @!P1 BRA `(.L_x_171) ;  /* 0x0000000c009c9947 */ /* 0x002fea0003800000 */
.L_x_192:
[----:B-1----:R-:W-:Y:S01]  /*6aa0*/  PRMT R5, R6, 0x9910, RZ ;  /* 0x0000991006057816 */ /* 0x002fe200000000ff */
[----:B0-----:R0:W-:Y:S03]  /*6ab0*/  @!P2 SYNCS.ARRIVE.TRANS64 RZ, [R12+URZ], R10 ;  /* 0x0000000a0cffa9a7 */ /* 0x0011e6000800003f */
[----:B------:R-:W-:-:S13]  /*6ac0*/  ISETP.NE.AND P1, PT, R5, 0x2, PT ;  /* 0x000000020500780c */ /* 0x000fda0003f25270 */
[----:B0-----:R-:W-:Y:S05]  /*6ad0*/  @P1 BRA `(.L_x_172) ;  /* 0x0000000000041947 */ /* 0x001fea0003800000 */
[----:B------:R-:W-:Y:S01]  /*6ae0*/  BPT.TRAP 0x1 ;  /* 0x000000040000795c */ /* 0x000fe20000300000 */
.L_x_172:
[----:B------:R-:W-:Y:S05]  /*6af0*/  @P0 BRA `(.L_x_173) ;  /* 0x0000000000040947 */ /* 0x000fea0003800000 */
[----:B------:R-:W-:Y:S01]  /*6b00*/  BPT.TRAP 0x1 ;  /* 0x000000040000795c */ /* 0x000fe20000300000 */
.L_x_173:
[----:B------:R-:W-:Y:S01]  /*6b10*/  IMAD R5, R4, 0x2, R7 ;  /* 0x0000000204057824 */ /* 0x000fe200078e0207 */
[----:B------:R-:W-:Y:S01]  /*6b20*/  R2UR UR9, R12 ;  /* 0x000000000c0972ca */ /* 0x000fe200000e0000 */
[----:B------:R-:W-:Y:S01]  /*6b30*/  VIADD R15, R15, 0xffffffff ;  /* 0xffffffff0f0f7836 */ /* 0x000fe20000000000 */
[----:B------:R-:W-:Y:S01]  /*6b40*/  UIADD3 UR4, UP0, UR20, 0xf0, URZ ;  /* 0x000000f014047890 */ /* 0x000fe2000ff1e03f */
[----:B------:R-:W-:Y:S01]  /*6b50*/  IMAD.SHL.U32 R5, R5, 0x400, RZ ;  /* 0x0000040005057824 */ /* 0x000fe200078e00ff */
[----:B------:R-:W-:Y:S01]  /*6b60*/  R2UR UR11, R11 ;  /* 0x000000000b0b72ca */ /* 0x000fe200000e0000 */
[----:B------:R-:W-:Y:S01]  /*6b70*/  UIADD3 UR24, UP1, UR20, 0x1f0, URZ ;  /* 0x000001f014187890 */ /* 0x000fe2000ff3e03f */
[----:B------:R-:W-:Y:S01]  /*6b80*/  R2UR UR10, R14 ;  /* 0x000000000e0a72ca */ /* 0x000fe200000e0000 */
[--C-:B------:R-:W-:Y:S01]  /*6b90*/  IMAD R5, R5, 0x2, R13.reuse ;  /* 0x0000000205057824 */ /* 0x100fe200078e020d */
[----:B------:R-:W-:Y:S01]  /*6ba0*/  R2UR UR12, R2 ;  /* 0x00000000020c72ca */ /* 0x000fe200000e0000 */
[----:B------:R-:W-:Y:S01]  /*6bb0*/  IMAD R13, R4, 0x2000, R13 ;  /* 0x00002000040d7824 */ /* 0x000fe200078e020d */
[----:B------:R-:W-:Y:S01]  /*6bc0*/  R2UR UR18, R22 ;  /* 0x00000000161272ca */ /* 0x000fe200000e0000 */
[----:B------:R-:W-:Y:S01]  /*6bd0*/  VIADD R4, R4, 0x1 ;  /* 0x0000000104047836 */ /* 0x000fe20000000000 */
[----:B------:R-:W-:Y:S01]  /*6be0*/  R2UR UR5, R5 ;  /* 0x00000000050572ca */ /* 0x000fe200000e0000 */
[----:B------:R-:W-:Y:S01]  /*6bf0*/  UIADD3.X UR25, URZ, UR21, URZ, UP1, !UPT ;  /* 0x000000153f197290 */ /* 0x000fe20008ffe43f */
[----:B------:R-:W-:Y:S01]  /*6c00*/  R2UR UR8, R13 ;  /* 0x000000000d0872ca */ /* 0x000fe200000e0000 */
[----:B------:R-:W-:Y:S01]  /*6c10*/  UMOV UR19, 0x30000 ;  /* 0x0003000000137882 */ /* 0x000fe20000000000 */
[----:B------:R-:W-:Y:S01]  /*6c20*/  ISETP.GT.AND P3, PT, R15, 0x1, PT ;  /* 0x000000010f00780c */ /* 0x000fe20003f64270 */
[----:B------:R-:W-:Y:S01]  /*6c30*/  UMOV UR6, 0x0 ;  /* 0x0000000000067882 */ /* 0x000fe20000000000 */
[----:B------:R-:W-:Y:S01]  /*6c40*/  UMOV UR7, 0x10000000 ;  /* 0x1000000000077882 */ /* 0x000fe20000000000 */
[----:B------:R-:W-:Y:S01]  /*6c50*/  ISETP.NE.AND P1, PT, R4, 0x3, PT ;  /* 0x000000030400780c */ /* 0x000fe20003f25270 */
[----:B------:R-:W-:-:S03]  /*6c60*/  VIADD R14, R14, 0x20 ;  /* 0x000000200e0e7836 */ /* 0x000fc60000000000 */
[----:B------:R-:W-:Y:S02]  /*6c70*/  SEL R10, RZ, 0x1, P1 ;  /* 0x00000001ff0a7807 */ /* 0x000fe40000800000 */
[----:B------:R-:W-:Y:S01]  /*6c80*/  UIADD3 UR13, UR5, 0x100, URZ ;  /* 0x00000100050d7890 */ /* 0x000fe2000fffe03f */
[----:B------:R-:W-:Y:S01]  /*6c90*/  SEL R4, R4, RZ, P1 ;  /* 0x000000ff04047207 */ /* 0x000fe20000800000 */
[----:B------:R-:W-:Y:S01]  /*6ca0*/  UIADD3.X UR5, URZ, UR21, URZ, UP0, !UPT ;  /* 0x000000153f057290 */ /* 0x000fe200087fe43f */
[----:B------:R-:W-:Y:S01]  /*6cb0*/  LOP3.LUT R3, R3, R10, RZ, 0x3c, !PT ;  /* 0x0000000a03037212 */ /* 0x000fe200078e3cff */
[----:B------:R-:W-:-:S03]  /*6cc0*/  UIADD3 UR14, UR8, 0x3100, URZ ;  /* 0x00003100080e7890 */ /* 0x000fc6000fffe03f */
[----:B------:R-:W-:-:S04]  /*6cd0*/  UMOV UR8, UR13 ;  /* 0x0000000d00087c82 */ /* 0x000fc80008000000 */
[----:B------:R0:W-:Y:S02]  /*6ce0*/  UTMALDG.3D.MULTICAST [UR8], [UR4], UR19, desc[UR6] ;  /* 0x00000608040073b4 */ /* 0x0001e40008011813 */
[----:B0-----:R-:W-:Y:S01]  /*6cf0*/  UMOV UR8, UR14 ;  /* 0x0000000e00087c82 */ /* 0x001fe20008000000 */
[----:B------:R-:W-:Y:S02]  /*6d00*/  UMOV UR11, UR18 ;  /* 0x00000012000b7c82 */ /* 0x000fe40008000000 */
[----:B------:R0:W-:Y:S02]  /*6d10*/  UTMALDG.3D [UR8], [UR24], desc[UR6] ;  /* 0x00000608180075b4 */ /* 0x0001e40008011000 */
[----:B0-----:R-:W-:Y:S05]  /*6d20*/  @P3 BRA `(.L_x_174) ;  /* 0xfffffffc00383947 */ /* 0x001fea000383ffff */
.L_x_170:
[----:B------:R-:W-:Y:S05]  /*6d30*/  BSYNC B1 ;  /* 0x0000000000017941 */ /* 0x000fea0003800000 */
.L_x_169:
[----:B------:R-:W2:Y:S01]  /*6d40*/  LDL.64 R12, [R1] ;  /* 0x00000000010c7983 */ /* 0x000ea20000100a00 */
[----:B------:R-:W-:Y:S01]  /*6d50*/  LOP3.LUT P4, RZ, R9, 0xff, RZ, 0xc0, !PT ;  /* 0x000000ff09ff7812 */ /* 0x000fe2000788c0ff */
[----:B------:R-:W-:Y:S01]  /*6d60*/  VIADD R8, R8, UR40 ;  /* 0x0000002808087c36 */ /* 0x000fe20008000000 */
[----:B------:R-:W-:Y:S01]  /*6d70*/  ULDC.64 UR4, c[0x0][0x650] ;  /* 0x0001940000047ab9 */ /* 0x000fe20000000a00 */
[----:B------:R-:W-:Y:S01]  /*6d80*/  IMAD.U32 R5, RZ, RZ, UR40 ;  /* 0x00000028ff057e24 */ /* 0x000fe2000f8e00ff */
[----:B------:R-:W-:Y:S01]  /*6d90*/  UISETP.GE.U32.AND UP0, UPT, UR40, 0x3, UPT ;  /* 0x000000032800788c */ /* 0x000fe2000bf06070 */
[----:B------:R-:W-:Y:S01]  /*6da0*/  BSSY B1, `(.L_x_175) ;  /* 0x000006f000017945 */ /* 0x000fe20003800000 */
[----:B------:R-:W-:Y:S01]  /*6db0*/  ISETP.GT.U32.AND P1, PT, R8, 0x2, PT ;  /* 0x000000020800780c */ /* 0x000fe20003f24070 */
[----:B------:R-:W-:Y:S01]  /*6dc0*/  IMAD.MOV.U32 R19, RZ, RZ, -0x1 ;  /* 0xffffffffff137424 */ /* 0x000fe200078e00ff */
[----:B------:R-:W-:Y:S01]  /*6dd0*/  PRMT R9, RZ, 0x7610, R9 ;  /* 0x00007610ff097816 */ /* 0x000fe20000000009 */
[----:B------:R-:W-:Y:S01]  /*6de0*/  IMAD.MOV.U32 R22, RZ, RZ, -0x1 ;  /* 0xffffffffff167424 */ /* 0x000fe200078e00ff */
[----:B------:R-:W-:-:S02]  /*6df0*/  ISETP.LT.U32.AND P1, PT, R5, 0x3, P1 ;  /* 0x000000030500780c */ /* 0x000fc40000f21070 */
[----:B------:R-:W-:Y:S01]  /*6e00*/  PLOP3.LUT P3, PT, PT, PT, UP0, 0x80, 0x0 ;  /* 0x000000000000781c */ /* 0x000fe20003f6f008 */
[----:B------:R-:W0:Y:S01]  /*6e10*/  @P4 S2R R7, SR_CgaCtaId ;  /* 0x0000000000074919 */ /* 0x000e220000008800 */
[----:B------:R-:W-:-:S04]  /*6e20*/  @P4 MOV R2, 0x400 ;  /* 0x0000040000024802 */ /* 0x000fc80000000f00 */
[----:B0-----:R-:W-:Y:S01]  /*6e30*/  @P4 LEA R4, R7, R2, 0x18 ;  /* 0x0000000207044211 */ /* 0x001fe200078ec0ff */
[----:B------:R-:W-:-:S03]  /*6e40*/  IMAD.WIDE.U32 R2, R8, -0x55555555, RZ ;  /* 0xaaaaaaab08027825 */ /* 0x000fc600078e00ff */
[----:B------:R0:W-:Y:S01]  /*6e50*/  @P4 SYNCS.ARRIVE.TRANS64.A1T0 RZ, [R4+URZ+0x68], RZ ;  /* 0x000068ff04ff49a7 */ /* 0x0001e2000810003f */
[----:B------:R-:W-:Y:S01]  /*6e60*/  IMAD.MOV.U32 R2, RZ, RZ, -0x1 ;  /* 0xffffffffff027424 */ /* 0x000fe200078e00ff */
[----:B------:R-:W-:Y:S02]  /*6e70*/  SHF.R.U32.HI R5, RZ, 0x1, R3 ;  /* 0x00000001ff057819 */ /* 0x000fe40000011603 */
[----:B------:R-:W-:-:S03]  /*6e80*/  SEL R3, RZ, 0x1, !P1 ;  /* 0x00000001ff037807 */ /* 0x000fc60004800000 */
[----:B------:R-:W-:Y:S01]  /*6e90*/  IMAD R8, R5, -0x3, R8 ;  /* 0xfffffffd05087824 */ /* 0x000fe200078e0208 */
[----:B------:R-:W-:Y:S02]  /*6ea0*/  LOP3.LUT R0, R0, R3, RZ, 0x3c, !PT ;  /* 0x0000000300007212 */ /* 0x000fe400078e3cff */
[----:B------:R-:W-:Y:S02]  /*6eb0*/  PRMT R3, RZ, 0x7610, R3 ;  /* 0x00007610ff037816 */ /* 0x000fe40000000003 */
[----:B------:R-:W-:Y:S02]  /*6ec0*/  @P3 LOP3.LUT R0, R0, 0x1, R5, 0x78, !PT ;  /* 0x0000000100003812 */ /* 0x000fe400078e7805 */
[----:B--2---:R-:W-:-:S04]  /*6ed0*/  IADD3 R18, P4, R18, R12, RZ ;  /* 0x0000000c12127210 */ /* 0x004fc80007f9e0ff */
[----:B------:R-:W-:Y:S01]  /*6ee0*/  ISETP.GE.U32.AND P1, PT, R18, UR4, PT ;  /* 0x0000000412007c0c */ /* 0x000fe2000bf26070 */
[----:B------:R-:W-:-:S05]  /*6ef0*/  IMAD.X R17, R17, 0x1, R23, P4 ;  /* 0x0000000111117824 */ /* 0x000fca00020e0617 */
[----:B------:R-:W-:-:S13]  /*6f00*/  ISETP.GE.U32.AND.EX P1, PT, R17, UR5, PT, P1 ;  /* 0x0000000511007c0c */ /* 0x000fda000bf26110 */
[----:B0-----:R-:W-:Y:S05]  /*6f10*/  @P1 BRA `(.L_x_176) ;  /* 0x00000004005c1947 */ /* 0x001fea0003800000 */
[----:B------:R-:W0:Y:S01]  /*6f20*/  S2R R12, SR_CTAID.X ;  /* 0x00000000000c7919 */ /* 0x000e220000002500 */
[----:B------:R-:W-:Y:S01]  /*6f30*/  ULDC.64 UR4, c[0x0][0x628] ;  /* 0x00018a0000047ab9 */ /* 0x000fe20000000a00 */
[----:B------:R-:W1:Y:S01]  /*6f40*/  LDC R13, c[0x0][0x144] ;  /* 0x00005100ff0d7b82 */ /* 0x000e620000000800 */
[----:B------:R-:W-:Y:S01]  /*6f50*/  ISETP.NE.U32.AND P1, PT, RZ, UR4, PT ;  /* 0x00000004ff007c0c */ /* 0x000fe2000bf25070 */
[----:B------:R-:W2:Y:S01]  /*6f60*/  S2R R10, SR_CTAID.Y ;  /* 0x00000000000a7919 */ /* 0x000ea20000002600 */
[----:B------:R-:W-:Y:S01]  /*6f70*/  ULDC UR7, c[0x0][0x630] ;  /* 0x00018c0000077ab9 */ /* 0x000fe20000000800 */
[----:B------:R-:W-:Y:S01]  /*6f80*/  ULDC UR8, c[0x0][0x150] ;  /* 0x0000540000087ab9 */ /* 0x000fe20000000800 */
[----:B------:R-:W-:Y:S01]  /*6f90*/  ISETP.NE.AND.EX P1, PT, RZ, UR5, PT, P1 ;  /* 0x00000005ff007c0c */ /* 0x000fe2000bf25310 */
[----:B------:R-:W-:Y:S02]  /*6fa0*/  IMAD.MOV.U32 R2, RZ, RZ, R18 ;  /* 0x000000ffff027224 */ /* 0x000fe400078e0012 */
[----:B------:R-:W-:Y:S01]  /*6fb0*/  IMAD.MOV.U32 R3, RZ, RZ, R17 ;  /* 0x000000ffff037224 */ /* 0x000fe200078e0011 */
[----:B0-----:R-:W-:-:S09]  /*6fc0*/  I2FP.F32.U32 R14, R12 ;  /* 0x0000000c000e7245 */ /* 0x001fd20000201000 */
[----:B------:R-:W-:Y:S05]  /*6fd0*/  @!P1 BRA `(.L_x_177) ;  /* 0x0000000000289947 */ /* 0x000fea0003800000 */
[----:B------:R-:W-:Y:S02]  /*6fe0*/  ULDC UR6, c[0x0][0x634] ;  /* 0x00018d0000067ab9 */ /* 0x000fe40000000800 */
[----:B------:R-:W-:-:S05]  /*6ff0*/  IADD3 R3, P1, R18, UR6, RZ ;  /* 0x0000000612037c10 */ /* 0x000fca000ff3e0ff */
[----:B------:R-:W-:-:S04]  /*7000*/  IMAD.X R11, RZ, RZ, R17, P1 ;  /* 0x000000ffff0b7224 */ /* 0x000fc800008e0611 */
[----:B------:R-:W-:-:S04]  /*7010*/  IMAD.WIDE.U32 R4, R11, UR4, RZ ;  /* 0x000000040b047c25 */ /* 0x000fc8000f8e00ff */
[----:B------:R-:W-:-:S04]  /*7020*/  IMAD.WIDE.U32 R4, P1, R3, UR5, R4 ;  /* 0x0000000503047c25 */ /* 0x000fc8000f820004 */
[----:B------:R-:W-:-:S04]  /*7030*/  IMAD.WIDE.U32 R2, R3, UR4, RZ ;  /* 0x0000000403027c25 */ /* 0x000fc8000f8e00ff */
[----:B------:R-:W-:Y:S01]  /*7040*/  IMAD.MOV.U32 R2, RZ, RZ, R5 ;  /* 0x000000ffff027224 */ /* 0x000fe200078e0005 */
[----:B------:R-:W-:Y:S01]  /*7050*/  IADD3 RZ, P3, R3, R4, RZ ;  /* 0x0000000403ff7210 */ /* 0x000fe20007f7e0ff */
[----:B------:R-:W-:-:S04]  /*7060*/  IMAD.X R3, RZ, RZ, RZ, P1 ;  /* 0x000000ffff037224 */ /* 0x000fc800008e06ff */
[----:B------:R-:W-:-:S08]  /*7070*/  IMAD.WIDE.U32.X R2, R11, UR5, R2, P3 ;  /* 0x000000050b027c25 */ /* 0x000fd000098e0402 */
.L_x_177:
[----:B------:R-:W-:Y:S01]  /*7080*/  FMUL R14, R14, UR8 ;  /* 0x000000080e0e7c20 */ /* 0x000fe20008400000 */
[--C-:B------:R-:W-:Y:S01]  /*7090*/  SHF.R.U64 R11, R2, UR7, R3.reuse ;  /* 0x00000007020b7c19 */ /* 0x100fe20008001203 */
[----:B------:R-:W-:Y:S01]  /*70a0*/  ULDC.64 UR4, c[0x0][0x620] ;  /* 0x0001880000047ab9 */ /* 0x000fe20000000a00 */
[----:B------:R-:W-:Y:S01]  /*70b0*/  SHF.R.U32.HI R2, RZ, UR7, R3 ;  /* 0x00000007ff027c19 */ /* 0x000fe20008011603 */
[----:B------:R-:W-:Y:S01]  /*70c0*/  IMAD.MOV.U32 R3, RZ, RZ, R17 ;  /* 0x000000ffff037224 */ /* 0x000fe200078e0011 */
[----:B------:R-:W-:Y:S01]  /*70d0*/  IADD3 R15, P1, RZ, -R11, RZ ;  /* 0x8000000bff0f7210 */ /* 0x000fe20007f3e0ff */
[----:B------:R-:W0:Y:S01]  /*70e0*/  F2I.U32.TRUNC.NTZ R14, R14 ;  /* 0x0000000e000e7305 */ /* 0x000e22000020f000 */
[----:B------:R-:W-:-:S03]  /*70f0*/  ULDC.64 UR6, c[0x0][0x640] ;  /* 0x0001900000067ab9 */ /* 0x000fc60000000a00 */
[----:B------:R-:W-:Y:S01]  /*7100*/  IMAD.X R2, RZ, RZ, ~R2, P1 ;  /* 0x000000ffff027224 */ /* 0x000fe200008e0e02 */
[----:B------:R-:W-:-:S03]  /*7110*/  ISETP.NE.U32.AND P1, PT, RZ, UR6, PT ;  /* 0x00000006ff007c0c */ /* 0x000fc6000bf25070 */
[----:B------:R-:W-:Y:S01]  /*7120*/  IMAD R2, R2, UR4, RZ ;  /* 0x0000000402027c24 */ /* 0x000fe2000f8e02ff */
[----:B------:R-:W-:-:S03]  /*7130*/  ISETP.NE.AND.EX P1, PT, RZ, UR7, PT, P1 ;  /* 0x00000007ff007c0c */ /* 0x000fc6000bf25310 */
[C---:B------:R-:W-:Y:S01]  /*7140*/  IMAD R5, R15.reuse, UR5, R2 ;  /* 0x000000050f057c24 */ /* 0x040fe2000f8e0202 */
[----:B------:R-:W-:Y:S01]  /*7150*/  ULDC UR5, c[0x0][0x154] ;  /* 0x0000550000057ab9 */ /* 0x000fe20000000800 */
[----:B------:R-:W-:Y:S02]  /*7160*/  IMAD.MOV.U32 R2, RZ, RZ, R18 ;  /* 0x000000ffff027224 */ /* 0x000fe400078e0012 */
[----:B0-----:R-:W-:Y:S02]  /*7170*/  IMAD.MOV R4, RZ, RZ, -R14 ;  /* 0x000000ffff047224 */ /* 0x001fe400078e0a0e */
[----:B------:R-:W-:Y:S01]  /*7180*/  IMAD.WIDE.U32 R2, R15, UR4, R2 ;  /* 0x000000040f027c25 */ /* 0x000fe2000f8e0002 */
[----:B------:R-:W-:-:S03]  /*7190*/  ULDC UR4, c[0x0][0x618] ;  /* 0x0001860000047ab9 */ /* 0x000fc60000000800 */
[----:B-1----:R-:W-:Y:S01]  /*71a0*/  IMAD R12, R13, R4, R12 ;  /* 0x000000040d0c7224 */ /* 0x002fe200078e020c */
[----:B--2---:R-:W-:Y:S01]  /*71b0*/  I2FP.F32.U32 R4, R10 ;  /* 0x0000000a00047245 */ /* 0x004fe20000201000 */
[----:B------:R-:W0:Y:S01]  /*71c0*/  LDC R13, c[0x0][0x148] ;  /* 0x00005200ff0d7b82 */ /* 0x000e220000000800 */
[----:B------:R-:W-:-:S03]  /*71d0*/  IMAD.IADD R3, R3, 0x1, R5 ;  /* 0x0000000103037824 */ /* 0x000fc600078e0205 */
[----:B------:R-:W-:Y:S02]  /*71e0*/  FMUL R4, R4, UR5 ;  /* 0x0000000504047c20 */ /* 0x000fe40008400000 */
[--C-:B------:R-:W-:Y:S02]  /*71f0*/  SHF.R.U64 R14, R2, UR4, R3.reuse ;  /* 0x00000004020e7c19 */ /* 0x100fe40008001203 */
[----:B------:R-:W-:Y:S01]  /*7200*/  SHF.R.U32.HI R3, RZ, UR4, R3 ;  /* 0x00000004ff037c19 */ /* 0x000fe20008011603 */
[----:B------:R1:W2:Y:S01]  /*7210*/  F2I.U32.TRUNC.NTZ R20, R4 ;  /* 0x0000000400147305 */ /* 0x0002a2000020f000 */
[----:B------:R-:W-:Y:S02]  /*7220*/  ULDC UR4, c[0x0][0x608] ;  /* 0x0001820000047ab9 */ /* 0x000fe40000000800 */
[--C-:B------:R-:W-:Y:S02]  /*7230*/  SHF.R.U64 R19, R14, UR4, R3.reuse ;  /* 0x000000040e137c19 */ /* 0x100fe40008001203 */
[----:B------:R-:W-:Y:S01]  /*7240*/  SHF.R.U32.HI R2, RZ, UR4, R3 ;  /* 0x00000004ff027c19 */ /* 0x000fe20008011603 */
[----:B------:R-:W-:-:S03]  /*7250*/  ULDC UR4, c[0x0][0x658] ;  /* 0x0001960000047ab9 */ /* 0x000fc60000000800 */
[--C-:B------:R-:W-:Y:S02]  /*7260*/  SHF.R.U64 R15, R19, UR4, R2.reuse ;  /* 0x00000004130f7c19 */ /* 0x100fe40008001202 */
[----:B------:R-:W-:-:S03]  /*7270*/  SHF.R.U32.HI R21, RZ, UR4, R2 ;  /* 0x00000004ff157c19 */ /* 0x000fc60008011602 */
[----:B------:R-:W-:Y:S02]  /*7280*/  IMAD.MOV.U32 R2, RZ, RZ, R15 ;  /* 0x000000ffff027224 */ /* 0x000fe400078e000f */
[----:B------:R-:W-:Y:S01]  /*7290*/  IMAD.MOV.U32 R3, RZ, RZ, R21 ;  /* 0x000000ffff037224 */ /* 0x000fe200078e0015 */
[----:B-12---:R-:W-:Y:S06]  /*72a0*/  @!P1 BRA `(.L_x_178) ;  /* 0x0000000000289947 */ /* 0x006fec0003800000 */
        /* <DEDUP_REMOVED lines=10> */
.L_x_178:
[----:B------:R-:W1:Y:S01]  /*7350*/  LDC R4, c[0x0][0x65c] ;  /* 0x00019700ff047b82 */ /* 0x000e620000000800 */
[----:B------:R-:W-:Y:S01]  /*7360*/  ULDC UR4, c[0x0][0x648] ;  /* 0x0001920000047ab9 */ /* 0x000fe20000000800 */
[----:B------:R-:W-:Y:S01]  /*7370*/  LOP3.LUT R19, R19, UR16, RZ, 0xc0, !PT ;  /* 0x0000001013137c12 */ /* 0x000fe2000f8ec0ff */
[----:B------:R-:W-:Y:S01]  /*7380*/  IMAD.MOV R20, RZ, RZ, -R20 ;  /* 0x000000ffff147224 */ /* 0x000fe200078e0a14 */
[----:B------:R-:W-:Y:S01]  /*7390*/  SHF.R.U64 R2, R2, UR4, R3 ;  /* 0x0000000402027c19 */ /* 0x000fe20008001203 */
[----:B------:R-:W-:Y:S01]  /*73a0*/  ULDC UR4, c[0x0][0x638] ;  /* 0x00018e0000047ab9 */ /* 0x000fe20000000800 */
[----:B------:R-:W-:Y:S01]  /*73b0*/  LOP3.LUT R14, R14, UR15, RZ, 0xc0, !PT ;  /* 0x0000000f0e0e7c12 */ /* 0x000fe2000f8ec0ff */
[----:B------:R-:W-:Y:S01]  /*73c0*/  ULDC UR5, c[0x0][0x610] ;  /* 0x0001840000057ab9 */ /* 0x000fe20000000800 */
[----:B------:R-:W-:Y:S02]  /*73d0*/  IMAD.MOV.U32 R3, RZ, RZ, 0x1 ;  /* 0x00000001ff037424 */ /* 0x000fe400078e00ff */
[----:B------:R-:W-:Y:S01]  /*73e0*/  IMAD R19, R2, UR17, R19 ;  /* 0x0000001102137c24 */ /* 0x000fe2000f8e0213 */
[----:B-1----:R-:W-:Y:S01]  /*73f0*/  ISETP.NE.AND P1, PT, R4, 0x1, PT ;  /* 0x000000010400780c */ /* 0x002fe20003f25270 */
[----:B------:R-:W-:-:S02]  /*7400*/  IMAD.MOV R4, RZ, RZ, -R2 ;  /* 0x000000ffff047224 */ /* 0x000fc400078e0a02 */
[----:B------:R-:W-:Y:S02]  /*7410*/  IMAD.MOV.U32 R2, RZ, RZ, R11 ;  /* 0x000000ffff027224 */ /* 0x000fe400078e000b */
[----:B------:R-:W-:Y:S01]  /*7420*/  IMAD R15, R4, UR4, R15 ;  /* 0x00000004040f7c24 */ /* 0x000fe2000f8e020f */
[----:B------:R-:W-:-:S03]  /*7430*/  ULDC UR4, c[0x0][0x600] ;  /* 0x0001800000047ab9 */ /* 0x000fc60000000800 */
[----:B------:R-:W-:-:S04]  /*7440*/  IMAD R15, R15, UR4, R14 ;  /* 0x000000040f0f7c24 */ /* 0x000fc8000f8e020e */
[----:B0-----:R-:W-:-:S04]  /*7450*/  @P1 IMAD R12, R13, R20, R10 ;  /* 0x000000140d0c1224 */ /* 0x001fc800078e020a */
[----:B------:R-:W-:-:S05]  /*7460*/  IMAD R12, R19, UR5, R12 ;  /* 0x00000005130c7c24 */ /* 0x000fca000f8e020c */
[----:B------:R-:W-:Y:S02]  /*7470*/  SEL R22, R15, R12, !P1 ;  /* 0x0000000c0f167207 */ /* 0x000fe40004800000 */
[----:B------:R-:W-:-:S07]  /*7480*/  SEL R19, R12, R15, !P1 ;  /* 0x0000000f0c137207 */ /* 0x000fce0004800000 */
.L_x_176:
[----:B------:R-:W-:Y:S05]  /*7490*/  BSYNC B1 ;  /* 0x0000000000017941 */ /* 0x000fea0003800000 */
.L_x_175:
[----:B------:R-:W-:-:S13]  /*74a0*/  LOP3.LUT P1, RZ, R3, 0xff, RZ, 0xc0, !PT ;  /* 0x000000ff03ff7812 */ /* 0x000fda000782c0ff */
[----:B------:R-:W-:Y:S05]  /*74b0*/  @P1 BRA `(.L_x_179) ;  /* 0xfffffff4001c1947 */ /* 0x000fea000383ffff */
[----:B------:R-:W-:Y:S05]  /*74c0*/  BSYNC B0 ;  /* 0x0000000000007941 */ /* 0x000fea0003800000 */
.L_x_167:
[----:B------:R-:W-:-:S03]  /*74d0*/  UMOV UR4, 0xffffffff ;  /* 0xffffffff00047882 */ /* 0x000fc60000000000 */
[----:B------:R-:W-:Y:S05]  /*74e0*/  BRA.DIV UR4, `(.L_x_180) ;  /* 0x00000006041c7947 */ /* 0x000fea000b800000 */
[----:B------:R-:W-:-:S13]  /*74f0*/  ELECT P6, URZ, PT ;  /* 0x00000000003f782f */ /* 0x000fda00038c0000 */
.L_x_195:
[----:B------:R-:W-:Y:S04]  /*7500*/  BSSY B0, `(.L_x_181) ;  /* 0x0000022000007945 */ /* 0x000fe80003800000 */
[----:B------:R-:W-:Y:S05]  /*7510*/  @!P6 BRA `(.L_x_182) ;  /* 0x000000000080e947 */ /* 0x000fea0003800000 */
[----:B------:R-:W-:-:S04]  /*7520*/  LOP3.LUT R16, R16, 0x2, RZ, 0xfc, !PT ;  /* 0x0000000210107812 */ /* 0x000fc800078efcff */
[----:B------:R-:W-:-:S13]  /*7530*/  ISETP.NE.AND P0, PT, R16, 0x3, PT ;  /* 0x000000031000780c */ /* 0x000fda0003f05270 */
[----:B------:R-:W-:Y:S05]  /*7540*/  @!P0 BRA `(.L_x_183) ;  /* 0x0000000000048947 */ /* 0x000fea0003800000 */
[----:B------:R-:W-:Y:S01]  /*7550*/  BPT.TRAP 0x1 ;  /* 0x000000040000795c */ /* 0x000fe20000300000 */
.L_x_183:
[----:B------:R-:W0:Y:S01]  /*7560*/  S2R R3, SR_CgaCtaId ;  /* 0x0000000000037919 */ /* 0x000e220000008800 */
[----:B------:R-:W-:-:S04]  /*7570*/  MOV R2, 0x400 ;  /* 0x0000040000027802 */ /* 0x000fc80000000f00 */
[----:B0-----:R-:W-:Y:S02]  /*7580*/  LEA R3, R3, R2, 0x18 ;  /* 0x0000000203037211 */ /* 0x001fe400078ec0ff */
[----:B------:R-:W-:-:S03]  /*7590*/  SHF.L.U32 R2, R0, 0x1f, RZ ;  /* 0x0000001f00027819 */ /* 0x000fc600000006ff */
[----:B------:R-:W-:-:S04]  /*75a0*/  VIADD R3, R3, 0x18 ;  /* 0x0000001803037836 */ /* 0x000fc80000000000 */
[C---:B------:R-:W-:Y:S02]  /*75b0*/  IMAD R7, R8.reuse, 0x8, R3 ;  /* 0x0000000808077824 */ /* 0x040fe400078e0203 */
[----:B------:R-:W-:Y:S02]  /*75c0*/  VIADD R8, R8, 0x1 ;  /* 0x0000000108087836 */ /* 0x000fe40000000000 */
[----:B------:R-:W0:Y:S03]  /*75d0*/  SYNCS.PHASECHK.TRANS64.TRYWAIT P0, [R7+URZ], R2 ;  /* 0x00000002070075a7 */ /* 0x000e26000800017f */
[----:B------:R-:W-:-:S04]  /*75e0*/  ISETP.NE.AND P1, PT, R8, 0x3, PT ;  /* 0x000000030800780c */ /* 0x000fc80003f25270 */
[----:B------:R-:W-:Y:S02]  /*75f0*/  SEL R5, RZ, 0x1, P1 ;  /* 0x00000001ff057807 */ /* 0x000fe40000800000 */
[----:B------:R-:W-:Y:S02]  /*7600*/  SEL R8, R8, RZ, P1 ;  /* 0x000000ff08087207 */ /* 0x000fe40000800000 */
[----:B------:R-:W-:-:S03]  /*7610*/  LOP3.LUT R5, R0, R5, RZ, 0x3c, !PT ;  /* 0x0000000500057212 */ /* 0x000fc600078e3cff */
[----:B------:R-:W-:Y:S01]  /*7620*/  IMAD R9, R8, 0x8, R3 ;  /* 0x0000000808097824 */ /* 0x000fe200078e0203 */
[----:B------:R-:W-:Y:S01]  /*7630*/  SHF.L.U32 R4, R5, 0x1f, RZ ;  /* 0x0000001f05047819 */ /* 0x000fe200000006ff */
[----:B0-----:R-:W-:Y:S06]  /*7640*/  @!P0 BRA `(.L_x_184) ;  /* 0x0000000000e48947 */ /* 0x001fec0003800000 */
.L_x_196:
[----:B------:R-:W1:Y:S01]  /*7650*/  SYNCS.PHASECHK.TRANS64.TRYWAIT P0, [R9+URZ], R4 ;  /* 0x00000004090075a7 */ /* 0x000e62000800017f */
[----:B------:R-:W-:-:S05]  /*7660*/  VIADD R0, R8, 0x1 ;  /* 0x0000000108007836 */ /* 0x000fca0000000000 */
[----:B------:R-:W-:-:S04]  /*7670*/  ISETP.NE.AND P1, PT, R0, 0x3, PT ;  /* 0x000000030000780c */ /* 0x000fc80003f25270 */
[----:B0-----:R-:W-:Y:S02]  /*7680*/  SEL R2, RZ, 0x1, P1 ;  /* 0x00000001ff027807 */ /* 0x001fe40000800000 */
[----:B------:R-:W-:Y:S02]  /*7690*/  SEL R0, R0, RZ, P1 ;  /* 0x000000ff00007207 */ /* 0x000fe40000800000 */
[----:B------:R-:W-:Y:S01]  /*76a0*/  LOP3.LUT R2, R5, R2, RZ, 0x3c, !PT ;  /* 0x0000000205027212 */ /* 0x000fe200078e3cff */
[----:B-1----:R-:W-:Y:S06]  /*76b0*/  @!P0 BRA `(.L_x_185) ;  /* 0x0000000000dc8947 */ /* 0x002fec0003800000 */
.L_x_197:
[----:B------:R-:W-:Y:S01]  /*76c0*/  IMAD R3, R0, 0x8, R3 ;  /* 0x0000000800037824 */ /* 0x000fe200078e0203 */
[----:B------:R-:W-:-:S07]  /*76d0*/  SHF.L.U32 R0, R2, 0x1f, RZ ;  /* 0x0000001f02007819 */ /* 0x000fce00000006ff */
.L_x_186:
[----:B-1----:R1:W2:Y:S02]  /*76e0*/  SYNCS.PHASECHK.TRANS64.TRYWAIT P0, [R3+URZ], R0 ;  /* 0x00000000030075a7 */ /* 0x0022a4000800017f */
[----:B--2---:R-:W-:Y:S05]  /*76f0*/  @!P0 NANOSLEEP.SYNCS 0x989680 ;  /* 0x009896800000895d */ /* 0x004fea0003900000 */
[----:B------:R-:W2:Y:S02]  /*7700*/  @!P0 SYNCS.PHASECHK.TRANS64 P0, [R3+URZ], R0 ;  /* 0x00000000030085a7 */ /* 0x000ea4000800007f */
[----:B--2---:R-:W-:Y:S05]  /*7710*/  @!P0 BRA `(.L_x_186) ;  /* 0xfffffffc00f08947 */ /* 0x004fea000383ffff */
.L_x_182:
[----:B------:R-:W-:Y:S05]  /*7720*/  BSYNC B0 ;  /* 0x0000000000007941 */ /* 0x000fea0003800000 */
.L_x_181:
[----:B------:R-:W-:Y:S05]  /*7730*/  EXIT ;  /* 0x000000000000794d */ /* 0x000fea0003800000 */
.L_x_19:
[----:B-1----:R1:W2:Y:S02]  /*7740*/  SYNCS.PHASECHK.TRANS64.TRYWAIT P0, [R96+URZ], R3 ;  /* 0x00000003600075a7 */ /* 0x0022a4000800017f */
[----:B--2---:R-:W-:Y:S05]  /*7750*/  @!P0 NANOSLEEP.SYNCS 0x989680 ;  /* 0x009896800000895d */ /* 0x004fea0003900000 */
[----:B------:R-:W2:Y:S02]  /*7760*/  @!P0 SYNCS.PHASECHK.TRANS64 P0, [R96+URZ], R3 ;  /* 0x00000003600085a7 */ /* 0x000ea4000800007f */
[----:B--2---:R-:W-:Y:S05]  /*7770*/  @!P0 BRA `(.L_x_19) ;  /* 0xfffffffc00f08947 */ /* 0x004fea000383ffff */
[----:B------:R-:W-:Y:S05]  /*7780*/  BRA `(.L_x_187) ;  /* 0xffffff9c00d07947 */ /* 0x000fea000383ffff */
.L_x_24:
[----:B--2---:R2:W3:Y:S02]  /*7790*/  SYNCS.PHASECHK.TRANS64.TRYWAIT P1, [R3+URZ], R0 ;  /* 0x00000000030075a7 */ /* 0x0044e4000802017f */
[----:B---3--:R-:W-:Y:S05]  /*77a0*/  @!P1 NANOSLEEP.SYNCS 0x989680 ;  /* 0x009896800000995d */ /* 0x008fea0003900000 */
[----:B------:R-:W3:Y:S02]  /*77b0*/  @!P1 SYNCS.PHASECHK.TRANS64 P1, [R3+URZ], R0 ;  /* 0x00000000030095a7 */ /* 0x000ee4000802007f */
[----:B---3--:R-:W-:Y:S05]  /*77c0*/  @!P1 BRA `(.L_x_24) ;  /* 0xfffffffc00f09947 */ /* 0x008fea000383ffff */
[----:B------:R-:W-:Y:S05]  /*77d0*/  BRA `(.L_x_23) ;  /* 0xffffffa000347947 */ /* 0x000fea000383ffff */
.L_x_29:
[----:B--2---:R-:W-:-:S04]  /*77e0*/  IMAD.U32 R5, RZ, RZ, UR4 ;  /* 0x00000004ff057e24 */ /* 0x004fc8000f8e00ff */
[----:B------:R2:W3:Y:S03]  /*77f0*/  SYNCS.PHASECHK.TRANS64.TRYWAIT P1, [R5+URZ], R4 ;  /* 0x00000004050075a7 */ /* 0x0004e6000802017f */
[----:B---3--:R-:W-:Y:S05]  /*7800*/  @!P1 NANOSLEEP.SYNCS 0x989680 ;  /* 0x009896800000995d */ /* 0x008fea0003900000 */
[----:B------:R-:W3:Y:S02]  /*7810*/  @!P1 SYNCS.PHASECHK.TRANS64 P1, [R5+URZ], R4 ;  /* 0x00000004050095a7 */ /* 0x000ee4000802007f */
[----:B---3--:R-:W-:Y:S05]  /*7820*/  @!P1 BRA `(.L_x_29) ;  /* 0xfffffffc00ec9947 */ /* 0x008fea000383ffff */
[----:B------:R-:W-:Y:S05]  /*7830*/  BRA `(.L_x_28) ;  /* 0xffffffa000ac7947 */ /* 0x000fea000383ffff */
.L_x_35:
[----:B-1----:R1:W2:Y:S02]  /*7840*/  SYNCS.PHASECHK.TRANS64.TRYWAIT P0, [R96+URZ+0x10], R3 ;  /* 0x00001003600075a7 */ /* 0x0022a4000800017f */
[----:B--2---:R-:W-:Y:S05]  /*7850*/  @!P0 NANOSLEEP.SYNCS 0x989680 ;  /* 0x009896800000895d */ /* 0x004fea0003900000 */
[----:B------:R-:W2:Y:S02]  /*7860*/  @!P0 SYNCS.PHASECHK.TRANS64 P0, [R96+URZ+0x10], R3 ;  /* 0x00001003600085a7 */ /* 0x000ea4000800007f */
[----:B--2---:R-:W-:Y:S05]  /*7870*/  @!P0 BRA `(.L_x_35) ;  /* 0xfffffffc00f08947 */ /* 0x004fea000383ffff */
[----:B------:R-:W-:Y:S05]  /*7880*/  BRA `(.L_x_188) ;  /* 0xffffffa400b87947 */ /* 0x000fea000383ffff */
.L_x_168:
[----:B------:R-:W-:Y:S01]  /*7890*/  BSSY B1, `(.L_x_189) ;  /* 0x0000006000017945 */ /* 0x000fe20003800000 */
[----:B------:R-:W-:-:S07]  /*78a0*/  IMAD.MOV.U32 R15, RZ, RZ, -0x1 ;  /* 0xffffffffff0f7424 */ /* 0x000fce00078e00ff */
[----:B---3-5:R-:W-:Y:S05]  /*78b0*/  WARPSYNC.COLLECTIVE R15, `(.L_x_190) ;  /* 0x000000000f0c7348 */ /* 0x028fea0003c00000 */
[----:B------:R-:W-:Y:S02]  /*78c0*/  ELECT P6, UR62, PT ;  /* 0x00000000003e782f */ /* 0x000fe400038c0000 */
[----:B------:R-:W-:Y:S01]  /*78d0*/  MOV R14, UR62 ;  /* 0x0000003e000e7c02 */ /* 0x000fe20008000f00 */
[----:B---3-5:R-:W-:Y:S10]  /*78e0*/  ENDCOLLECTIVE ;  /* 0x000000000000791b */ /* 0x028ff40003800000 */
.L_x_190:
[----:B------:R-:W-:Y:S05]  /*78f0*/  BSYNC B1 ;  /* 0x0000000000017941 */ /* 0x000fea0003800000 */
.L_x_189:
[----:B------:R-:W-:Y:S05]  /*7900*/  BRA `(.L_x_191) ;  /* 0xfffffff000147947 */ /* 0x000fea000383ffff */
.L_x_171:
[----:B-1----:R1:W2:Y:S02]  /*7910*/  SYNCS.PHASECHK.TRANS64.TRYWAIT P1, [R12+URZ+0x18], R5 ;  /* 0x000018050c0075a7 */ /* 0x0022a4000802017f */
[----:B--2---:R-:W-:Y:S05]  /*7920*/  @!P1 NANOSLEEP.SYNCS 0x989680 ;  /* 0x009896800000995d */ /* 0x004fea0003900000 */
[----:B------:R-:W2:Y:S02]  /*7930*/  @!P1 SYNCS.PHASECHK.TRANS64 P1, [R12+URZ+0x18], R5 ;  /* 0x000018050c0095a7 */ /* 0x000ea4000802007f */
[----:B--2---:R-:W-:Y:S05]  /*7940*/  @!P1 BRA `(.L_x_171) ;  /* 0xfffffffc00f09947 */ /* 0x004fea000383ffff */
[----:B------:R-:W-:Y:S05]  /*7950*/  BRA `(.L_x_192) ;  /* 0xfffffff000507947 */ /* 0x000fea000383ffff */
.L_x_180:
[----:B------:R-:W-:Y:S01]  /*7960*/  BSSY B0, `(.L_x_193) ;  /* 0x0000006000007945 */ /* 0x000fe20003800000 */
[----:B------:R-:W-:-:S07]  /*7970*/  IMAD.MOV.U32 R15, RZ, RZ, -0x1 ;  /* 0xffffffffff0f7424 */ /* 0x000fce00078e00ff */
[----:B---3-5:R-:W-:Y:S05]  /*7980*/  WARPSYNC.COLLECTIVE R15, `(.L_x_194) ;  /* 0x000000000f0c7348 */ /* 0x028fea0003c00000 */
[----:B------:R-:W-:Y:S02]  /*7990*/  ELECT P6, UR62, PT ;  /* 0x00000000003e782f */ /* 0x000fe400038c0000 */
[----:B------:R-:W-:Y:S01]  /*79a0*/  MOV R14, UR62 ;  /* 0x0000003e000e7c02 */ /* 0x000fe20008000f00 */
[----:B---3-5:R-:W-:Y:S10]  /*79b0*/  ENDCOLLECTIVE ;  /* 0x000000000000791b */ /* 0x028ff40003800000 */
.L_x_194:
[----:B------:R-:W-:Y:S05]  /*79c0*/  BSYNC B0 ;  /* 0x0000000000007941 */ /* 0x000fea0003800000 */
.L_x_193:
[----:B------:R-:W-:Y:S05]  /*79d0*/  BRA `(.L_x_195) ;  /* 0xfffffff800c87947 */ /* 0x000fea000383ffff */
.L_x_184:
[----:B0-----:R0:W1:Y:S02]  /*79e0*/  SYNCS.PHASECHK.TRANS64.TRYWAIT P0, [R7+URZ], R2 ;  /* 0x00000002070075a7 */ /* 0x001064000800017f */
[----:B-1----:R-:W-:Y:S05]  /*79f0*/  @!P0 NANOSLEEP.SYNCS 0x989680 ;  /* 0x009896800000895d */ /* 0x002fea0003900000 */
[----:B------:R-:W1:Y:S02]  /*7a00*/  @!P0 SYNCS.PHASECHK.TRANS64 P0, [R7+URZ], R2 ;  /* 0x00000002070085a7 */ /* 0x000e64000800007f */
[----:B-1----:R-:W-:Y:S05]  /*7a10*/  @!P0 BRA `(.L_x_184) ;  /* 0xfffffffc00f08947 */ /* 0x002fea000383ffff */
[----:B------:R-:W-:Y:S05]  /*7a20*/  BRA `(.L_x_196) ;  /* 0xfffffffc00087947 */ /* 0x000fea000383ffff */
.L_x_185:
[----:B0-----:R0:W1:Y:S02]  /*7a30*/  SYNCS.PHASECHK.TRANS64.TRYWAIT P0, [R9+URZ], R4 ;  /* 0x00000004090075a7 */ /* 0x001064000800017f */
[----:B-1----:R-:W-:Y:S05]  /*7a40*/  @!P0 NANOSLEEP.SYNCS 0x989680 ;  /* 0x009896800000895d */ /* 0x002fea0003900000 */
[----:B------:R-:W1:Y:S02]  /*7a50*/  @!P0 SYNCS.PHASECHK.TRANS64 P0, [R9+URZ], R4 ;  /* 0x00000004090085a7 */ /* 0x000e64000800007f */
[----:B-1----:R-:W-:Y:S05]  /*7a60*/  @!P0 BRA `(.L_x_185) ;  /* 0xfffffffc00f08947 */ /* 0x002fea000383ffff */
[----:B------:R-:W-:Y:S05]  /*7a70*/  BRA `(.L_x_197) ;  /* 0xfffffffc00107947 */ /* 0x000fea000383ffff */
.L_x_198:
[----:B------:R-:W-:-:S00]  /*7a80*/  BRA `(.L_x_198) ;  /* 0xfffffffc00fc7947 */ /* 0x000fc0000383ffff */
[----:B------:R-:W-:-:S00]  /*7a90*/  NOP ;  /* 0x0000000000007918 */ /* 0x000fc00000000000 */
        /* <DEDUP_REMOVED lines=14> */
.L_x_199:


//--------------------- .nv.global.init           --------------------------
	.section	.nv.global.init,"aw",@progbits
.nv.global.init:
	.type		$str$22,@object
	.size		$str$22,($str$23 - $str$22)
$str$22:
        /*0000*/ 	.byte	0x6b, 0x5f, 0x74, 0x69, 0x6c, 0x65, 0x5f, 0x63, 0x6f, 0x75, 0x6e, 0x74, 0x20, 0x3e, 0x3d, 0x20
        /*0010*/ 	.byte	0x31, 0x00
	.type		$str$23,@object
	.size		$str$23,(__unnamed_1 - $str$23)
$str$23:
        /*0012*/ 	.byte	0x2f, 0x74, 0x6d, 0x70, 0x2f, 0x63, 0x75, 0x74, 0x6c, 0x61, 0x73, 0x73, 0x5f, 0x73, 0x77, 0x65
        /*0022*/ 	.byte	0x65, 0x70, 0x5f, 0x73, 0x72, 0x63, 0x2f, 0x69, 0x6e, 0x63, 0x6c, 0x75, 0x64, 0x65, 0x2f, 0x63
        /*0032*/ 	.byte	0x75, 0x74, 0x6c, 0x61, 0x73, 0x73, 0x2f, 0x67, 0x65, 0x6d, 0x6d, 0x2f, 0x63, 0x6f, 0x6c, 0x6c
        /*0042*/ 	.byte	0x65, 0x63, 0x74, 0x69, 0x76, 0x65, 0x2f, 0x73, 0x6d, 0x39, 0x30, 0x5f, 0x6d, 0x6d, 0x61, 0x5f
        /*0052*/ 	.byte	0x74, 0x6d, 0x61, 0x5f, 0x67, 0x6d, 0x6d, 0x61, 0x5f, 0x73, 0x73, 0x5f, 0x77, 0x61, 0x72, 0x70
        /*0062*/ 	.byte	0x73, 0x70, 0x65, 0x63, 0x69, 0x61, 0x6c, 0x69, 0x7a, 0x65, 0x64, 0x2e, 0x68, 0x70, 0x70, 0x00
	.type		__unnamed_1,@object
	.size		__unnamed_1,(.L_0 - __unnamed_1)
__unnamed_1:
        /*0072*/ 	.byte	0x76, 0x6f, 0x69, 0x64, 0x20, 0x63, 0x75, 0x74, 0x6c, 0x61, 0x73, 0x73, 0x3a, 0x3a, 0x67, 0x65
        /* <DEDUP_REMOVED lines=180> */
        /*0bc2*/ 	.byte	0x3a, 0x69, 0x64, 0x65, 0x6e, 0x74, 0x69, 0x74, 0x79, 0x5d, 0x00
.L_0:


//--------------------- .nv.shared._ZN7cutlass13device_kernelINS_4gemm6kernel13GemmUniversalIN4cute5tupleIJiiiiEEENS1_10collective13CollectiveMmaINS1_34MainloopSm90TmaGmmaWarpSpecializedILi3ENS5_IJNS4_1CILi1EEENSA_ILi2EEESB_EEENS1_32KernelTmaWarpSpecializedPingpongEEENS5_IJNSA_ILi64EEENSA_ILi128EEENSA_ILi32EEEEEENS_10bfloat16_tENS5_IJlSB_lEEESK_SL_NS4_8TiledMMAINS4_8MMA_AtomIJNS4_4SM904GMMA28MMA_64x128x16_F32BF16BF16_SSILNSP_5MajorE0ELSR_0ELNSP_7ScaleInE1ELSS_1EEEEEENS4_6LayoutINS5_IJSB_SB_SB_EEENS5_IJNSA_ILi0EEESX_SX_EEEEENS5_IJNS4_10UnderscoreES10_S10_EEEEENS4_23SM90_TMA_LOAD_MULTICASTENS4_14ComposedLayoutINS4_7SwizzleILi2ELi4ELi3EEENS4_18smem_ptr_flag_bitsILi16EEENSV_INS5_IJNSA_ILi8EEESI_EEENS5_IJSI_SB_EEEEEEEvNS4_8identityENS4_13SM90_TMA_LOADES1D_vS1E_EENS_8epilogue10collective6detail29Sm90TmaWarpSpecializedAdapterINS1I_15DefaultEpilogueISK_SL_SL_NS1H_6thread17LinearCombinationISK_Li1EffLNS1M_9ScaleType4KindE0ELNS_15FloatRoundStyleE2ESK_EENS1_15EpilogueDefaultEEEEEvvEEEEvNT_6ParamsE --------------------------
	.section	.nv.shared._ZN7cutlass13device_kernelINS_4gemm6kernel13GemmUniversalIN4cute5tupleIJiiiiEEENS1_10collective13CollectiveMmaINS1_34MainloopSm90TmaGmmaWarpSpecializedILi3ENS5_IJNS4_1CILi1EEENSA_ILi2EEESB_EEENS1_32KernelTmaWarpSpecializedPingpongEEENS5_IJNSA_ILi64EEENSA_ILi128EEENSA_ILi32EEEEEENS_10bfloat16_tENS5_IJlSB_lEEESK_SL_NS4_8TiledMMAINS4_8MMA_AtomIJNS4_4SM904GMMA28MMA_64x128x16_F32BF16BF16_SSILNSP_5MajorE0ELSR_0ELNSP_7ScaleInE1ELSS_1EEEEEENS4_6LayoutINS5_IJSB_SB_SB_EEENS5_IJNSA_ILi0EEESX_SX_EEEEENS5_IJNS4_10UnderscoreES10_S10_EEEEENS4_23SM90_TMA_LOAD_MULTICASTENS4_14ComposedLayoutINS4_7SwizzleILi2ELi4ELi3EEENS4_18smem_ptr_flag_bitsILi16EEENSV_INS5_IJNSA_ILi8EEESI_EEENS5_IJSI_SB_EEEEEEEvNS4_8identityENS4_13SM90_TMA_LOADES1D_vS1E_EENS_8epilogue10collective6detail29Sm90TmaWarpSpecializedAdapterINS1I_15DefaultEpilogueISK_SL_SL_NS1H_6thread17LinearCombinationISK_Li1EffLNS1M_9ScaleType4KindE0ELNS_15FloatRoundStyleE2ESK_EENS1_15EpilogueDefaultEEEEEvvEEEEvNT_6ParamsE,"aw",@nobits
	.sectionflags	@""
	.align	16
	.zero		1024


//--------------------- .nv.shared.reserved.0     --------------------------
	.section	.nv.shared.reserved.0,"aw",@nobits
	.weak		__nv_reservedSMEM_offset_0_alias
	.size		__nv_reservedSMEM_offset_0_alias, 0, 0
	.other		__nv_reservedSMEM_offset_0_alias,@"STO_CUDA_RESERVED_SHARED STV_DEFAULT"
__nv_reservedSMEM_offset_0_alias:
	.zero		0


//--------------------- .nv.global                --------------------------
	.section	.nv.global,"aw",@nobits
.nv.global:
	.type		_ZN39_INTERNAL_ec8978ef_4_k_cu_7ce52667_28974cute1_E,@object
	.size		_ZN39_INTERNAL_ec8978ef_4_k_cu_7ce52667_28974cute1_E,(_ZN39_INTERNAL_ec8978ef_4_k_cu_7ce52667_28974cuda3std3__45__cpo6cbeginE - _ZN39_INTERNAL_ec8978ef_4_k_cu_7ce52667_28974cute1_E)
_ZN39_INTERNAL_ec8978ef_4_k_cu_7ce52667_28974cute1_E:
	.zero		1
	.type		_ZN39_INTERNAL_ec8978ef_4_k_cu_7ce52667_28974cuda3std3__45__cpo6cbeginE,@object
	.size		_ZN39_INTERNAL_ec8978ef_4_k_cu_7ce52667_28974cuda3std3__45__cpo6cbeginE,(_ZN39_INTERNAL_ec8978ef_4_k_cu_7ce52667_28974cuda3std3__48in_placeE - _ZN39_INTERNAL_ec8978ef_4_k_cu_7ce52667_28974cuda3std3__45__cpo6cbeginE)
_ZN39_INTERNAL_ec8978ef_4_k_cu_7ce52667_28974cuda3std3__45__cpo6cbeginE:
	.zero		1
	.type		_ZN39_INTERNAL_ec8978ef_4_k_cu_7ce52667_28974cuda3std3__48in_placeE,@object
	.size		_ZN39_INTERNAL_ec8978ef_4_k_cu_7ce52667_28974cuda3std3__48in_placeE,(_ZN39_INTERNAL_ec8978ef_4_k_cu_7ce52667_28974cuda3std6ranges3__45__cpo9iter_moveE - _ZN39_INTERNAL_ec8978ef_4_k_cu_7ce52667_28974cuda3std3__48in_placeE)
_ZN39_INTERNAL_ec8978ef_4_k_cu_7ce52667_28974cuda3std3__48in_placeE:
	.zero		1
	.type		_ZN39_INTERNAL_ec8978ef_4_k_cu_7ce52667_28974cuda3std6ranges3__45__cpo9iter_moveE,@object
	.size		_ZN39_INTERNAL_ec8978ef_4_k_cu_7ce52667_28974cuda3std6ranges3__45__cpo9iter_moveE,(_ZN39_INTERNAL_ec8978ef_4_k_cu_7ce52667_28974cuda3std3__45__cpo5beginE - _ZN39_INTERNAL_ec8978ef_4_k_cu_7ce52667_28974cuda3std6ranges3__45__cpo9iter_moveE)
_ZN39_INTERNAL_ec8978ef_4_k_cu_7ce52667_28974cuda3std6ranges3__45__cpo9iter_moveE:
	.zero		1
	.type		_ZN39_INTERNAL_ec8978ef_4_k_cu_7ce52667_28974cuda3std3__45__cpo5beginE,@object
	.size		_ZN39_INTERNAL_ec8978ef_4_k_cu_7ce52667_28974cuda3std3__45__cpo5beginE,(_ZN39_INTERNAL_ec8978ef_4_k_cu_7ce52667_28974cuda3std3__441_GLOBAL__N__ec8978ef_4_k_cu_7ce52667_28976ignoreE - _ZN39_INTERNAL_ec8978ef_4_k_cu_7ce52667_28974cuda3std3__45__cpo5beginE)
_ZN39_INTERNAL_ec8978ef_4_k_cu_7ce52667_28974cuda3std3__45__cpo5beginE:
	.zero		1
	.type		_ZN39_INTERNAL_ec8978ef_4_k_cu_7ce52667_28974cuda3std3__441_GLOBAL__N__ec8978ef_4_k_cu_7ce52667_28976ignoreE,@object
	.size		_ZN39_INTERNAL_ec8978ef_4_k_cu_7ce52667_28974cuda3std3__441_GLOBAL__N__ec8978ef_4_k_cu_7ce52667_28976ignoreE,(_ZN39_INTERNAL_ec8978ef_4_k_cu_7ce52667_28974cute7productE - _ZN39_INTERNAL_ec8978ef_4_k_cu_7ce52667_28974cuda3std3__441_GLOBAL__N__ec8978ef_4_k_cu_7ce52667_28976ignoreE)
_ZN39_INTERNAL_ec8978ef_4_k_cu_7ce52667_28974cuda3std3__441_GLOBAL__N__ec8978ef_4_k_cu_7ce52667_28976ignoreE:
	.zero		1
	.type		_ZN39_INTERNAL_ec8978ef_4_k_cu_7ce52667_28974cute7productE,@object
	.size		_ZN39_INTERNAL_ec8978ef_4_k_cu_7ce52667_28974cute7productE,(_ZN39_INTERNAL_ec8978ef_4_k_cu_7ce52667_28974cuda3std3__45__cpo3endE - _ZN39_INTERNAL_ec8978ef_4_k_cu_7ce52667_28974cute7productE)
_ZN39_INTERNAL_ec8978ef_4_k_cu_7ce52667_28974cute7productE:
	.zero		1
	.type		_ZN39_INTERNAL_ec8978ef_4_k_cu_7ce52667_28974cuda3std3__45__cpo3endE,@object
	.size		_ZN39_INTERNAL_ec8978ef_4_k_cu_7ce52667_28974cuda3std3__45__cpo3endE,(_ZN39_INTERNAL_ec8978ef_4_k_cu_7ce52667_28974cuda3std3__419piecewise_constructE - _ZN39_INTERNAL_ec8978ef_4_k_cu_7ce52667_28974cuda3std3__45__cpo3endE)
_ZN39_INTERNAL_ec8978ef_4_k_cu_7ce52667_28974cuda3std3__45__cpo3endE:
	.zero		1
	.type		_ZN39_INTERNAL_ec8978ef_4_k_cu_7ce52667_28974cuda3std3__419piecewise_constructE,@object
	.size		_ZN39_INTERNAL_ec8978ef_4_k_cu_7ce52667_28974cuda3std3__419piecewise_constructE,(_ZN39_INTERNAL_ec8978ef_4_k_cu_7ce52667_28974cuda3std3__45__cpo4cendE - _ZN39_INTERNAL_ec8978ef_4_k_cu_7ce52667_28974cuda3std3__419piecewise_constructE)
_ZN39_INTERNAL_ec8978ef_4_k_cu_7ce52667_28974cuda3std3__419piecewise_constructE:
	.zero		1
	.type		_ZN39_INTERNAL_ec8978ef_4_k_cu_7ce52667_28974cuda3std3__45__cpo4cendE,@object
	.size		_ZN39_INTERNAL_ec8978ef_4_k_cu_7ce52667_28974cuda3std3__45__cpo4cendE,(_ZN39_INTERNAL_ec8978ef_4_k_cu_7ce52667_28974cuda3std6ranges3__45__cpo4swapE - _ZN39_INTERNAL_ec8978ef_4_k_cu_7ce52667_28974cuda3std3__45__cpo4cendE)
_ZN39_INTERNAL_ec8978ef_4_k_cu_7ce52667_28974cuda3std3__45__cpo4cendE:
	.zero		1
	.type		_ZN39_INTERNAL_ec8978ef_4_k_cu_7ce52667_28974cuda3std6ranges3__45__cpo4swapE,@object
	.size		_ZN39_INTERNAL_ec8978ef_4_k_cu_7ce52667_28974cuda3std6ranges3__45__cpo4swapE,(.L_8 - _ZN39_INTERNAL_ec8978ef_4_k_cu_7ce52667_28974cuda3std6ranges3__45__cpo4swapE)
_ZN39_INTERNAL_ec8978ef_4_k_cu_7ce52667_28974cuda3std6ranges3__45__cpo4swapE:
	.zero		1
.L_8:


//--------------------- .nv.constant0._ZN7cutlass13device_kernelINS_4gemm6kernel13GemmUniversalIN4cute5tupleIJiiiiEEENS1_10collective13CollectiveMmaINS1_34MainloopSm90TmaGmmaWarpSpecializedILi3ENS5_IJNS4_1CILi1EEENSA_ILi2EEESB_EEENS1_32KernelTmaWarpSpecializedPingpongEEENS5_IJNSA_ILi64EEENSA_ILi128EEENSA_ILi32EEEEEENS_10bfloat16_tENS5_IJlSB_lEEESK_SL_NS4_8TiledMMAINS4_8MMA_AtomIJNS4_4SM904GMMA28MMA_64x128x16_F32BF16BF16_SSILNSP_5MajorE0ELSR_0ELNSP_7ScaleInE1ELSS_1EEEEEENS4_6LayoutINS5_IJSB_SB_SB_EEENS5_IJNSA_ILi0EEESX_SX_EEEEENS5_IJNS4_10UnderscoreES10_S10_EEEEENS4_23SM90_TMA_LOAD_MULTICASTENS4_14ComposedLayoutINS4_7SwizzleILi2ELi4ELi3EEENS4_18smem_ptr_flag_bitsILi16EEENSV_INS5_IJNSA_ILi8EEESI_EEENS5_IJSI_SB_EEEEEEEvNS4_8identityENS4_13SM90_TMA_LOADES1D_vS1E_EENS_8epilogue10collective6detail29Sm90TmaWarpSpecializedAdapterINS1I_15DefaultEpilogueISK_SL_SL_NS1H_6thread17LinearCombinationISK_Li1EffLNS1M_9ScaleType4KindE0ELNS_15FloatRoundStyleE2ESK_EENS1_15EpilogueDefaultEEEEEvvEEEEvNT_6ParamsE --------------------------
	.section	.nv.constant0._ZN7cutlass13device_kernelINS_4gemm6kernel13GemmUniversalIN4cute5tupleIJiiiiEEENS1_10collective13CollectiveMmaINS1_34MainloopSm90TmaGmmaWarpSpecializedILi3ENS5_IJNS4_1CILi1EEENSA_ILi2EEESB_EEENS1_32KernelTmaWarpSpecializedPingpongEEENS5_IJNSA_ILi64EEENSA_ILi128EEENSA_ILi32EEEEEENS_10bfloat16_tENS5_IJlSB_lEEESK_SL_NS4_8TiledMMAINS4_8MMA_AtomIJNS4_4SM904GMMA28MMA_64x128x16_F32BF16BF16_SSILNSP_5MajorE0ELSR_0ELNSP_7ScaleInE1ELSS_1EEEEEENS4_6LayoutINS5_IJSB_SB_SB_EEENS5_IJNSA_ILi0EEESX_SX_EEEEENS5_IJNS4_10UnderscoreES10_S10_EEEEENS4_23SM90_TMA_LOAD_MULTICASTENS4_14ComposedLayoutINS4_7SwizzleILi2ELi4ELi3EEENS4_18smem_ptr_flag_bitsILi16EEENSV_INS5_IJNSA_ILi8EEESI_EEENS5_IJSI_SB_EEEEEEEvNS4_8identityENS4_13SM90_TMA_LOADES1D_vS1E_EENS_8epilogue10collective6detail29Sm90TmaWarpSpecializedAdapterINS1I_15DefaultEpilogueISK_SL_SL_NS1H_6thread17LinearCombinationISK_Li1EffLNS1M_9ScaleType4KindE0ELNS_15FloatRoundStyleE2ESK_EENS1_15EpilogueDefaultEEEEEvvEEEEvNT_6ParamsE,"a",@progbits
	.sectionflags	@""
	.align	4
.nv.constant0._ZN7cutlass13device_kernelINS_4gemm6kernel13GemmUniversalIN4cute5tupleIJiiiiEEENS1_10collective13CollectiveMmaINS1_34MainloopSm90TmaGmmaWarpSpecializedILi3ENS5_IJNS4_1CILi1EEENSA_ILi2EEESB_EEENS1_32KernelTmaWarpSpecializedPingpongEEENS5_IJNSA_ILi64EEENSA_ILi128EEENSA_ILi32EEEEEENS_10bfloat16_tENS5_IJlSB_lEEESK_SL_NS4_8TiledMMAINS4_8MMA_AtomIJNS4_4SM904GMMA28MMA_64x128x16_F32BF16BF16_SSILNSP_5MajorE0ELSR_0ELNSP_7ScaleInE1ELSS_1EEEEEENS4_6LayoutINS5_IJSB_SB_SB_EEENS5_IJNSA_ILi0EEESX_SX_EEEEENS5_IJNS4_10UnderscoreES10_S10_EEEEENS4_23SM90_TMA_LOAD_MULTICASTENS4_14ComposedLayoutINS4_7SwizzleILi2ELi4ELi3EEENS4_18smem_ptr_flag_bitsILi16EEENSV_INS5_IJNSA_ILi8EEESI_EEENS5_IJSI_SB_EEEEEEEvNS4_8identityENS4_13SM90_TMA_LOADES1D_vS1E_EENS_8epilogue10collective6detail29Sm90TmaWarpSpecializedAdapterINS1I_15DefaultEpilogueISK_SL_SL_NS1H_6thread17LinearCombinationISK_Li1EffLNS1M_9ScaleType4KindE0ELNS_15FloatRoundStyleE2ESK_EENS1_15EpilogueDefaultEEEEEvvEEEEvNT_6ParamsE:
	.zero		1664


//--------------------- SYMBOLS --------------------------

	.type		.nv.reservedSmem.offset0,@object
	.size		.nv.reservedSmem.offset0,0x4
	.type		__assertfail,@function
